//
// Generated by NVIDIA NVVM Compiler
//
// Compiler Build ID: CL-36424714
// Cuda compilation tools, release 13.0, V13.0.88
// Based on NVVM 20.0.0
//

.version 9.0
.target sm_100
.address_size 64

	// .globl	_Z10vector_addPiS_S_
// _ZZ10vector_addPiS_S_E8temp_sum has been demoted

.visible .entry _Z10vector_addPiS_S_(
	.param .u64 .ptr .align 1 _Z10vector_addPiS_S__param_0,
	.param .u64 .ptr .align 1 _Z10vector_addPiS_S__param_1,
	.param .u64 .ptr .align 1 _Z10vector_addPiS_S__param_2
)
{
	.reg .pred 	%p<31>;
	.reg .b32 	%r<351>;
	.reg .b64 	%rd<107>;
	// demoted variable
	.shared .align 4 .b8 _ZZ10vector_addPiS_S_E8temp_sum[4000];
	ld.param.u64 	%rd61, [_Z10vector_addPiS_S__param_0];
	ld.param.u64 	%rd62, [_Z10vector_addPiS_S__param_1];
	ld.param.u64 	%rd60, [_Z10vector_addPiS_S__param_2];
	cvta.to.global.u64 	%rd1, %rd62;
	cvta.to.global.u64 	%rd2, %rd61;
	mov.u32 	%r67, %ctaid.x;
	mov.u32 	%r1, %ntid.x;
	mov.u32 	%r2, %tid.x;
	mad.lo.s32 	%r3, %r67, %r1, %r2;
	mov.u32 	%r68, %nctaid.x;
	mul.lo.s32 	%r4, %r1, %r68;
	div.s32 	%r69, 100000000, %r4;
	cvt.s64.s32 	%rd3, %r69;
	mul.wide.s32 	%rd92, %r69, %r3;
	add.s64 	%rd63, %rd3, -1;
	add.s64 	%rd64, %rd63, %rd92;
	setp.lt.u64 	%p1, %rd64, %rd63;
	setp.gt.u64 	%p2, %rd64, 99999999;
	or.pred  	%p3, %p2, %p1;
	shl.b32 	%r70, %r2, 2;
	mov.u32 	%r71, _ZZ10vector_addPiS_S_E8temp_sum;
	add.s32 	%r5, %r71, %r70;
	@%p3 bra 	$L__BB0_14;
	ld.shared.u32 	%r325, [%r5];
	add.s64 	%rd65, %rd92, %rd3;
	add.s64 	%rd66, %rd92, 1;
	max.u64 	%rd67, %rd65, %rd66;
	sub.s64 	%rd5, %rd67, %rd92;
	and.b64  	%rd6, %rd5, 15;
	sub.s64 	%rd68, %rd92, %rd67;
	setp.gt.u64 	%p4, %rd68, -16;
	@%p4 bra 	$L__BB0_4;
	and.b64  	%rd90, %rd5, -16;
	shl.b64 	%rd69, %rd92, 2;
	add.s64 	%rd70, %rd69, 32;
	add.s64 	%rd89, %rd2, %rd70;
	add.s64 	%rd88, %rd1, %rd70;
$L__BB0_3:
	.pragma "nounroll";
	ld.global.u32 	%r73, [%rd89+-32];
	ld.global.u32 	%r74, [%rd88+-32];
	mad.lo.s32 	%r75, %r74, %r73, %r325;
	ld.global.u32 	%r76, [%rd89+-28];
	ld.global.u32 	%r77, [%rd88+-28];
	mad.lo.s32 	%r78, %r77, %r76, %r75;
	ld.global.u32 	%r79, [%rd89+-24];
	ld.global.u32 	%r80, [%rd88+-24];
	mad.lo.s32 	%r81, %r80, %r79, %r78;
	ld.global.u32 	%r82, [%rd89+-20];
	ld.global.u32 	%r83, [%rd88+-20];
	mad.lo.s32 	%r84, %r83, %r82, %r81;
	ld.global.u32 	%r85, [%rd89+-16];
	ld.global.u32 	%r86, [%rd88+-16];
	mad.lo.s32 	%r87, %r86, %r85, %r84;
	ld.global.u32 	%r88, [%rd89+-12];
	ld.global.u32 	%r89, [%rd88+-12];
	mad.lo.s32 	%r90, %r89, %r88, %r87;
	ld.global.u32 	%r91, [%rd89+-8];
	ld.global.u32 	%r92, [%rd88+-8];
	mad.lo.s32 	%r93, %r92, %r91, %r90;
	ld.global.u32 	%r94, [%rd89+-4];
	ld.global.u32 	%r95, [%rd88+-4];
	mad.lo.s32 	%r96, %r95, %r94, %r93;
	ld.global.u32 	%r97, [%rd89];
	ld.global.u32 	%r98, [%rd88];
	mad.lo.s32 	%r99, %r98, %r97, %r96;
	ld.global.u32 	%r100, [%rd89+4];
	ld.global.u32 	%r101, [%rd88+4];
	mad.lo.s32 	%r102, %r101, %r100, %r99;
	ld.global.u32 	%r103, [%rd89+8];
	ld.global.u32 	%r104, [%rd88+8];
	mad.lo.s32 	%r105, %r104, %r103, %r102;
	ld.global.u32 	%r106, [%rd89+12];
	ld.global.u32 	%r107, [%rd88+12];
	mad.lo.s32 	%r108, %r107, %r106, %r105;
	ld.global.u32 	%r109, [%rd89+16];
	ld.global.u32 	%r110, [%rd88+16];
	mad.lo.s32 	%r111, %r110, %r109, %r108;
	ld.global.u32 	%r112, [%rd89+20];
	ld.global.u32 	%r113, [%rd88+20];
	mad.lo.s32 	%r114, %r113, %r112, %r111;
	ld.global.u32 	%r115, [%rd89+24];
	ld.global.u32 	%r116, [%rd88+24];
	mad.lo.s32 	%r117, %r116, %r115, %r114;
	ld.global.u32 	%r118, [%rd89+28];
	ld.global.u32 	%r119, [%rd88+28];
	mad.lo.s32 	%r325, %r119, %r118, %r117;
	add.s64 	%rd92, %rd92, 16;
	add.s64 	%rd90, %rd90, -16;
	add.s64 	%rd89, %rd89, 64;
	add.s64 	%rd88, %rd88, 64;
	setp.ne.s64 	%p5, %rd90, 0;
	@%p5 bra 	$L__BB0_3;
$L__BB0_4:
	setp.eq.s64 	%p6, %rd6, 0;
	@%p6 bra 	$L__BB0_13;
	and.b64  	%rd19, %rd5, 7;
	setp.lt.u64 	%p7, %rd6, 8;
	@%p7 bra 	$L__BB0_7;
	shl.b64 	%rd71, %rd92, 2;
	add.s64 	%rd72, %rd2, %rd71;
	ld.global.u32 	%r121, [%rd72];
	add.s64 	%rd73, %rd1, %rd71;
	ld.global.u32 	%r122, [%rd73];
	mad.lo.s32 	%r123, %r122, %r121, %r325;
	ld.global.u32 	%r124, [%rd72+4];
	ld.global.u32 	%r125, [%rd73+4];
	mad.lo.s32 	%r126, %r125, %r124, %r123;
	ld.global.u32 	%r127, [%rd72+8];
	ld.global.u32 	%r128, [%rd73+8];
	mad.lo.s32 	%r129, %r128, %r127, %r126;
	ld.global.u32 	%r130, [%rd72+12];
	ld.global.u32 	%r131, [%rd73+12];
	mad.lo.s32 	%r132, %r131, %r130, %r129;
	ld.global.u32 	%r133, [%rd72+16];
	ld.global.u32 	%r134, [%rd73+16];
	mad.lo.s32 	%r135, %r134, %r133, %r132;
	ld.global.u32 	%r136, [%rd72+20];
	ld.global.u32 	%r137, [%rd73+20];
	mad.lo.s32 	%r138, %r137, %r136, %r135;
	ld.global.u32 	%r139, [%rd72+24];
	ld.global.u32 	%r140, [%rd73+24];
	mad.lo.s32 	%r141, %r140, %r139, %r138;
	ld.global.u32 	%r142, [%rd72+28];
	ld.global.u32 	%r143, [%rd73+28];
	mad.lo.s32 	%r325, %r143, %r142, %r141;
	add.s64 	%rd92, %rd92, 8;
$L__BB0_7:
	setp.eq.s64 	%p8, %rd19, 0;
	@%p8 bra 	$L__BB0_13;
	and.b64  	%rd22, %rd5, 3;
	setp.lt.u64 	%p9, %rd19, 4;
	@%p9 bra 	$L__BB0_10;
	shl.b64 	%rd74, %rd92, 2;
	add.s64 	%rd75, %rd2, %rd74;
	ld.global.u32 	%r145, [%rd75];
	add.s64 	%rd76, %rd1, %rd74;
	ld.global.u32 	%r146, [%rd76];
	mad.lo.s32 	%r147, %r146, %r145, %r325;
	ld.global.u32 	%r148, [%rd75+4];
	ld.global.u32 	%r149, [%rd76+4];
	mad.lo.s32 	%r150, %r149, %r148, %r147;
	ld.global.u32 	%r151, [%rd75+8];
	ld.global.u32 	%r152, [%rd76+8];
	mad.lo.s32 	%r153, %r152, %r151, %r150;
	ld.global.u32 	%r154, [%rd75+12];
	ld.global.u32 	%r155, [%rd76+12];
	mad.lo.s32 	%r325, %r155, %r154, %r153;
	add.s64 	%rd92, %rd92, 4;
$L__BB0_10:
	setp.eq.s64 	%p10, %rd22, 0;
	@%p10 bra 	$L__BB0_13;
	shl.b64 	%rd77, %rd92, 2;
	add.s64 	%rd97, %rd1, %rd77;
	add.s64 	%rd96, %rd2, %rd77;
	neg.s64 	%rd95, %rd22;
$L__BB0_12:
	.pragma "nounroll";
	ld.global.u32 	%r156, [%rd96];
	ld.global.u32 	%r157, [%rd97];
	mad.lo.s32 	%r325, %r157, %r156, %r325;
	add.s64 	%rd97, %rd97, 4;
	add.s64 	%rd96, %rd96, 4;
	add.s64 	%rd95, %rd95, 1;
	setp.ne.s64 	%p11, %rd95, 0;
	@%p11 bra 	$L__BB0_12;
$L__BB0_13:
	st.shared.u32 	[%r5], %r325;
$L__BB0_14:
	setp.ne.s32 	%p12, %r3, 0;
	@%p12 bra 	$L__BB0_29;
	rem.s32 	%r158, 100000000, %r4;
	cvt.u64.u32 	%rd34, %r158;
	setp.eq.s32 	%p13, %r158, 0;
	@%p13 bra 	$L__BB0_29;
	cvt.u32.u64 	%r160, %rd34;
	ld.shared.u32 	%r334, [%r5];
	and.b64  	%rd35, %rd34, 15;
	setp.lt.u32 	%p14, %r160, 16;
	mov.b64 	%rd102, 0;
	@%p14 bra 	$L__BB0_19;
	and.b64  	%rd102, %rd34, 134217712;
	add.s64 	%rd99, %rd1, 399999996;
	add.s64 	%rd98, %rd2, 399999996;
	mov.u64 	%rd100, %rd102;
$L__BB0_18:
	.pragma "nounroll";
	ld.global.u32 	%r161, [%rd98];
	ld.global.u32 	%r162, [%rd99];
	mad.lo.s32 	%r163, %r162, %r161, %r334;
	ld.global.u32 	%r164, [%rd98+-4];
	ld.global.u32 	%r165, [%rd99+-4];
	mad.lo.s32 	%r166, %r165, %r164, %r163;
	ld.global.u32 	%r167, [%rd98+-8];
	ld.global.u32 	%r168, [%rd99+-8];
	mad.lo.s32 	%r169, %r168, %r167, %r166;
	ld.global.u32 	%r170, [%rd98+-12];
	ld.global.u32 	%r171, [%rd99+-12];
	mad.lo.s32 	%r172, %r171, %r170, %r169;
	ld.global.u32 	%r173, [%rd98+-16];
	ld.global.u32 	%r174, [%rd99+-16];
	mad.lo.s32 	%r175, %r174, %r173, %r172;
	ld.global.u32 	%r176, [%rd98+-20];
	ld.global.u32 	%r177, [%rd99+-20];
	mad.lo.s32 	%r178, %r177, %r176, %r175;
	ld.global.u32 	%r179, [%rd98+-24];
	ld.global.u32 	%r180, [%rd99+-24];
	mad.lo.s32 	%r181, %r180, %r179, %r178;
	ld.global.u32 	%r182, [%rd98+-28];
	ld.global.u32 	%r183, [%rd99+-28];
	mad.lo.s32 	%r184, %r183, %r182, %r181;
	ld.global.u32 	%r185, [%rd98+-32];
	ld.global.u32 	%r186, [%rd99+-32];
	mad.lo.s32 	%r187, %r186, %r185, %r184;
	ld.global.u32 	%r188, [%rd98+-36];
	ld.global.u32 	%r189, [%rd99+-36];
	mad.lo.s32 	%r190, %r189, %r188, %r187;
	ld.global.u32 	%r191, [%rd98+-40];
	ld.global.u32 	%r192, [%rd99+-40];
	mad.lo.s32 	%r193, %r192, %r191, %r190;
	ld.global.u32 	%r194, [%rd98+-44];
	ld.global.u32 	%r195, [%rd99+-44];
	mad.lo.s32 	%r196, %r195, %r194, %r193;
	ld.global.u32 	%r197, [%rd98+-48];
	ld.global.u32 	%r198, [%rd99+-48];
	mad.lo.s32 	%r199, %r198, %r197, %r196;
	ld.global.u32 	%r200, [%rd98+-52];
	ld.global.u32 	%r201, [%rd99+-52];
	mad.lo.s32 	%r202, %r201, %r200, %r199;
	ld.global.u32 	%r203, [%rd98+-56];
	ld.global.u32 	%r204, [%rd99+-56];
	mad.lo.s32 	%r205, %r204, %r203, %r202;
	ld.global.u32 	%r206, [%rd98+-60];
	ld.global.u32 	%r207, [%rd99+-60];
	mad.lo.s32 	%r334, %r207, %r206, %r205;
	add.s64 	%rd100, %rd100, -16;
	add.s64 	%rd99, %rd99, -64;
	add.s64 	%rd98, %rd98, -64;
	setp.ne.s64 	%p15, %rd100, 0;
	@%p15 bra 	$L__BB0_18;
$L__BB0_19:
	setp.eq.s64 	%p16, %rd35, 0;
	@%p16 bra 	$L__BB0_28;
	and.b64  	%rd46, %rd34, 7;
	setp.lt.u64 	%p17, %rd35, 8;
	@%p17 bra 	$L__BB0_22;
	shl.b64 	%rd79, %rd102, 2;
	sub.s64 	%rd80, %rd2, %rd79;
	ld.global.u32 	%r209, [%rd80+399999996];
	sub.s64 	%rd81, %rd1, %rd79;
	ld.global.u32 	%r210, [%rd81+399999996];
	mad.lo.s32 	%r211, %r210, %r209, %r334;
	ld.global.u32 	%r212, [%rd80+399999992];
	ld.global.u32 	%r213, [%rd81+399999992];
	mad.lo.s32 	%r214, %r213, %r212, %r211;
	ld.global.u32 	%r215, [%rd80+399999988];
	ld.global.u32 	%r216, [%rd81+399999988];
	mad.lo.s32 	%r217, %r216, %r215, %r214;
	ld.global.u32 	%r218, [%rd80+399999984];
	ld.global.u32 	%r219, [%rd81+399999984];
	mad.lo.s32 	%r220, %r219, %r218, %r217;
	ld.global.u32 	%r221, [%rd80+399999980];
	ld.global.u32 	%r222, [%rd81+399999980];
	mad.lo.s32 	%r223, %r222, %r221, %r220;
	ld.global.u32 	%r224, [%rd80+399999976];
	ld.global.u32 	%r225, [%rd81+399999976];
	mad.lo.s32 	%r226, %r225, %r224, %r223;
	ld.global.u32 	%r227, [%rd80+399999972];
	ld.global.u32 	%r228, [%rd81+399999972];
	mad.lo.s32 	%r229, %r228, %r227, %r226;
	ld.global.u32 	%r230, [%rd80+399999968];
	ld.global.u32 	%r231, [%rd81+399999968];
	mad.lo.s32 	%r334, %r231, %r230, %r229;
	add.s64 	%rd102, %rd102, 8;
$L__BB0_22:
	setp.eq.s64 	%p18, %rd46, 0;
	@%p18 bra 	$L__BB0_28;
	and.b64  	%rd104, %rd34, 3;
	setp.lt.u64 	%p19, %rd46, 4;
	@%p19 bra 	$L__BB0_25;
	shl.b64 	%rd82, %rd102, 2;
	sub.s64 	%rd83, %rd2, %rd82;
	ld.global.u32 	%r233, [%rd83+399999996];
	sub.s64 	%rd84, %rd1, %rd82;
	ld.global.u32 	%r234, [%rd84+399999996];
	mad.lo.s32 	%r235, %r234, %r233, %r334;
	ld.global.u32 	%r236, [%rd83+399999992];
	ld.global.u32 	%r237, [%rd84+399999992];
	mad.lo.s32 	%r238, %r237, %r236, %r235;
	ld.global.u32 	%r239, [%rd83+399999988];
	ld.global.u32 	%r240, [%rd84+399999988];
	mad.lo.s32 	%r241, %r240, %r239, %r238;
	ld.global.u32 	%r242, [%rd83+399999984];
	ld.global.u32 	%r243, [%rd84+399999984];
	mad.lo.s32 	%r334, %r243, %r242, %r241;
	add.s64 	%rd102, %rd102, 4;
$L__BB0_25:
	setp.eq.s64 	%p20, %rd104, 0;
	@%p20 bra 	$L__BB0_28;
	shl.b64 	%rd85, %rd102, 2;
	sub.s64 	%rd86, 399999996, %rd85;
	add.s64 	%rd106, %rd2, %rd86;
	add.s64 	%rd105, %rd1, %rd86;
$L__BB0_27:
	.pragma "nounroll";
	ld.global.u32 	%r244, [%rd106];
	ld.global.u32 	%r245, [%rd105];
	mad.lo.s32 	%r334, %r245, %r244, %r334;
	add.s64 	%rd106, %rd106, -4;
	add.s64 	%rd105, %rd105, -4;
	add.s64 	%rd104, %rd104, -1;
	setp.ne.s64 	%p21, %rd104, 0;
	@%p21 bra 	$L__BB0_27;
$L__BB0_28:
	st.shared.u32 	[%r5], %r334;
$L__BB0_29:
	bar.sync 	0;
	setp.ne.s32 	%p22, %r2, 0;
	@%p22 bra 	$L__BB0_43;
	and.b32  	%r34, %r1, 15;
	setp.lt.u32 	%p23, %r1, 16;
	mov.b32 	%r342, 0;
	mov.u32 	%r350, %r342;
	@%p23 bra 	$L__BB0_33;
	and.b32  	%r342, %r1, 2032;
	add.s32 	%r335, %r71, 32;
	and.b32  	%r251, %r1, -16;
	neg.s32 	%r336, %r251;
	mov.b32 	%r350, 0;
$L__BB0_32:
	.pragma "nounroll";
	ld.shared.u32 	%r252, [%r335+-32];
	add.s32 	%r253, %r252, %r350;
	ld.shared.u32 	%r254, [%r335+-28];
	add.s32 	%r255, %r254, %r253;
	ld.shared.u32 	%r256, [%r335+-24];
	add.s32 	%r257, %r256, %r255;
	ld.shared.u32 	%r258, [%r335+-20];
	add.s32 	%r259, %r258, %r257;
	ld.shared.u32 	%r260, [%r335+-16];
	add.s32 	%r261, %r260, %r259;
	ld.shared.u32 	%r262, [%r335+-12];
	add.s32 	%r263, %r262, %r261;
	ld.shared.u32 	%r264, [%r335+-8];
	add.s32 	%r265, %r264, %r263;
	ld.shared.u32 	%r266, [%r335+-4];
	add.s32 	%r267, %r266, %r265;
	ld.shared.u32 	%r268, [%r335];
	add.s32 	%r269, %r268, %r267;
	ld.shared.u32 	%r270, [%r335+4];
	add.s32 	%r271, %r270, %r269;
	ld.shared.u32 	%r272, [%r335+8];
	add.s32 	%r273, %r272, %r271;
	ld.shared.u32 	%r274, [%r335+12];
	add.s32 	%r275, %r274, %r273;
	ld.shared.u32 	%r276, [%r335+16];
	add.s32 	%r277, %r276, %r275;
	ld.shared.u32 	%r278, [%r335+20];
	add.s32 	%r279, %r278, %r277;
	ld.shared.u32 	%r280, [%r335+24];
	add.s32 	%r281, %r280, %r279;
	ld.shared.u32 	%r282, [%r335+28];
	add.s32 	%r350, %r282, %r281;
	add.s32 	%r336, %r336, 16;
	add.s32 	%r335, %r335, 64;
	setp.ne.s32 	%p24, %r336, 0;
	@%p24 bra 	$L__BB0_32;
$L__BB0_33:
	setp.eq.s32 	%p25, %r34, 0;
	@%p25 bra 	$L__BB0_42;
	and.b32  	%r46, %r1, 7;
	setp.lt.u32 	%p26, %r34, 8;
	@%p26 bra 	$L__BB0_36;
	shl.b32 	%r284, %r342, 2;
	add.s32 	%r286, %r71, %r284;
	ld.shared.u32 	%r287, [%r286];
	add.s32 	%r288, %r287, %r350;
	ld.shared.u32 	%r289, [%r286+4];
	add.s32 	%r290, %r289, %r288;
	ld.shared.u32 	%r291, [%r286+8];
	add.s32 	%r292, %r291, %r290;
	ld.shared.u32 	%r293, [%r286+12];
	add.s32 	%r294, %r293, %r292;
	ld.shared.u32 	%r295, [%r286+16];
	add.s32 	%r296, %r295, %r294;
	ld.shared.u32 	%r297, [%r286+20];
	add.s32 	%r298, %r297, %r296;
	ld.shared.u32 	%r299, [%r286+24];
	add.s32 	%r300, %r299, %r298;
	ld.shared.u32 	%r301, [%r286+28];
	add.s32 	%r350, %r301, %r300;
	add.s32 	%r342, %r342, 8;
$L__BB0_36:
	setp.eq.s32 	%p27, %r46, 0;
	@%p27 bra 	$L__BB0_42;
	and.b32  	%r52, %r1, 3;
	setp.lt.u32 	%p28, %r46, 4;
	@%p28 bra 	$L__BB0_39;
	shl.b32 	%r303, %r342, 2;
	add.s32 	%r305, %r71, %r303;
	ld.shared.u32 	%r306, [%r305];
	add.s32 	%r307, %r306, %r350;
	ld.shared.u32 	%r308, [%r305+4];
	add.s32 	%r309, %r308, %r307;
	ld.shared.u32 	%r310, [%r305+8];
	add.s32 	%r311, %r310, %r309;
	ld.shared.u32 	%r312, [%r305+12];
	add.s32 	%r350, %r312, %r311;
	add.s32 	%r342, %r342, 4;
$L__BB0_39:
	setp.eq.s32 	%p29, %r52, 0;
	@%p29 bra 	$L__BB0_42;
	shl.b32 	%r313, %r342, 2;
	add.s32 	%r348, %r71, %r313;
	neg.s32 	%r347, %r52;
$L__BB0_41:
	.pragma "nounroll";
	ld.shared.u32 	%r315, [%r348];
	add.s32 	%r350, %r315, %r350;
	add.s32 	%r348, %r348, 4;
	add.s32 	%r347, %r347, 1;
	setp.ne.s32 	%p30, %r347, 0;
	@%p30 bra 	$L__BB0_41;
$L__BB0_42:
	cvta.to.global.u64 	%rd87, %rd60;
	atom.global.add.u32 	%r316, [%rd87], %r350;
$L__BB0_43:
	ret;

}


// ===== COMPILED SASS (sm_100) =====

	.target	sm_100

	.elftype	@"ET_EXEC"


//--------------------- .note.nv.tkinfo           --------------------------
	.section	.note.nv.tkinfo,"",@"SHT_NOTE"
	.sectionflags	@"SHF_NOTE_NV_TKINFO"
	.tkinfo
        /*0018*/ 	.word	0x00000002
        /*0030*/ 	.string	""
        /*0030*/ 	.string	"ptxas"
        /*0030*/ 	.string	"Cuda compilation tools, release 13.0, V13.0.88"
        /*0030*/ 	.string	"Build cuda_13.0.r13.0/compiler.36424714_0"
        /*0030*/ 	.string	"-arch sm_100 -m 64 "



//--------------------- .note.nv.cuinfo           --------------------------
	.section	.note.nv.cuinfo,"",@"SHT_NOTE"
	.sectionflags	@"SHF_NOTE_NV_CUINFO"
        /*0018*/ 	.short	0x0002
        /*001a*/ 	.short	0x0064
        /*001c*/ 	.short	0x0082
	.zero		2


//--------------------- .nv.info                  --------------------------
	.section	.nv.info,"",@"SHT_CUDA_INFO"
	.align	4


	//----- nvinfo : EIATTR_REGCOUNT
	.align		4
        /*0000*/ 	.byte	0x04, 0x2f
        /*0002*/ 	.short	(.L_1 - .L_0)
	.align		4
.L_0:
        /*0004*/ 	.word	index@(_Z10vector_addPiS_S_)
        /*0008*/ 	.word	0x00000020


	//----- nvinfo : EIATTR_FRAME_SIZE
	.align		4
.L_1:
        /*000c*/ 	.byte	0x04, 0x11
        /*000e*/ 	.short	(.L_3 - .L_2)
	.align		4
.L_2:
        /*0010*/ 	.word	index@(_Z10vector_addPiS_S_)
        /*0014*/ 	.word	0x00000000


	//----- nvinfo : EIATTR_MIN_STACK_SIZE
	.align		4
.L_3:
        /*0018*/ 	.byte	0x04, 0x12
        /*001a*/ 	.short	(.L_5 - .L_4)
	.align		4
.L_4:
        /*001c*/ 	.word	index@(_Z10vector_addPiS_S_)
        /*0020*/ 	.word	0x00000000
.L_5:


//--------------------- .nv.compat                --------------------------
	.section	.nv.compat,"",@"SHT_CUDA_COMPAT_INFO"
	.align	4
        /*0000*/ 	.byte	0x02, 0x09, 0x00, 0x00, 0x02, 0x02, 0x01, 0x00, 0x02, 0x05, 0x05, 0x00, 0x03, 0x07, 0x01, 0x01
        /*0010*/ 	.byte	0x02, 0x03, 0x00, 0x00, 0x02, 0x06, 0x01, 0x00, 0x04, 0x0b, 0x08, 0x00, 0x09, 0x00, 0x00, 0x00
        /*0020*/ 	.byte	0x00, 0x00, 0x00, 0x00


//--------------------- .nv.info._Z10vector_addPiS_S_ --------------------------
	.section	.nv.info._Z10vector_addPiS_S_,"",@"SHT_CUDA_INFO"
	.sectionflags	@""
	.align	4


	//----- nvinfo : EIATTR_CUDA_API_VERSION
	.align		4
        /*0000*/ 	.byte	0x04, 0x37
        /*0002*/ 	.short	(.L_7 - .L_6)
.L_6:
        /*0004*/ 	.word	0x00000082


	//----- nvinfo : EIATTR_KPARAM_INFO
	.align		4
.L_7:
        /*0008*/ 	.byte	0x04, 0x17
        /*000a*/ 	.short	(.L_9 - .L_8)
.L_8:
        /*000c*/ 	.word	0x00000000
        /*0010*/ 	.short	0x0002
        /*0012*/ 	.short	0x0010
        /*0014*/ 	.byte	0x00, 0xf5, 0x21, 0x00


	//----- nvinfo : EIATTR_KPARAM_INFO
	.align		4
.L_9:
        /*0018*/ 	.byte	0x04, 0x17
        /*001a*/ 	.short	(.L_11 - .L_10)
.L_10:
        /*001c*/ 	.word	0x00000000
        /*0020*/ 	.short	0x0001
        /*0022*/ 	.short	0x0008
        /*0024*/ 	.byte	0x00, 0xf5, 0x21, 0x00


	//----- nvinfo : EIATTR_KPARAM_INFO
	.align		4
.L_11:
        /*0028*/ 	.byte	0x04, 0x17
        /*002a*/ 	.short	(.L_13 - .L_12)
.L_12:
        /*002c*/ 	.word	0x00000000
        /*0030*/ 	.short	0x0000
        /*0032*/ 	.short	0x0000
        /*0034*/ 	.byte	0x00, 0xf5, 0x21, 0x00


	//----- nvinfo : EIATTR_SPARSE_MMA_MASK
	.align		4
.L_13:
        /*0038*/ 	.byte	0x03, 0x50
        /*003a*/ 	.short	0x0000


	//----- nvinfo : EIATTR_MAXREG_COUNT
	.align		4
        /*003c*/ 	.byte	0x03, 0x1b
        /*003e*/ 	.short	0x00ff


	//----- nvinfo : EIATTR_NUM_BARRIERS
	.align		4
        /*0040*/ 	.byte	0x02, 0x4c
        /*0042*/ 	.byte	0x01
	.zero		1


	//----- nvinfo : EIATTR_MERCURY_ISA_VERSION
	.align		4
        /*0044*/ 	.byte	0x03, 0x5f
        /*0046*/ 	.short	0x0101


	//----- nvinfo : EIATTR_VRC_CTA_INIT_COUNT
	.align		4
        /*0048*/ 	.byte	0x02, 0x4a
	.zero		1
	.zero		1


	//----- nvinfo : EIATTR_EXIT_INSTR_OFFSETS
	.align		4
        /*004c*/ 	.byte	0x04, 0x1c
        /*004e*/ 	.short	(.L_15 - .L_14)


	//   ....[0]....
.L_14:
        /*0050*/ 	.word	0x00001b50


	//   ....[1]....
        /*0054*/ 	.word	0x00001f20


	//----- nvinfo : EIATTR_CRS_STACK_SIZE
	.align		4
.L_15:
        /*0058*/ 	.byte	0x04, 0x1e
        /*005a*/ 	.short	(.L_17 - .L_16)
.L_16:
        /*005c*/ 	.word	0x00000000


	//----- nvinfo : EIATTR_CBANK_PARAM_SIZE
	.align		4
.L_17:
        /*0060*/ 	.byte	0x03, 0x19
        /*0062*/ 	.short	0x0018


	//----- nvinfo : EIATTR_PARAM_CBANK
	.align		4
        /*0064*/ 	.byte	0x04, 0x0a
        /*0066*/ 	.short	(.L_19 - .L_18)
	.align		4
.L_18:
        /*0068*/ 	.word	index@(.nv.constant0._Z10vector_addPiS_S_)
        /*006c*/ 	.short	0x0380
        /*006e*/ 	.short	0x0018


	//----- nvinfo : EIATTR_SW_WAR
	.align		4
.L_19:
        /*0070*/ 	.byte	0x04, 0x36
        /*0072*/ 	.short	(.L_21 - .L_20)
.L_20:
        /*0074*/ 	.word	0x00000008
.L_21:


//--------------------- .nv.callgraph             --------------------------
	.section	.nv.callgraph,"",@"SHT_CUDA_CALLGRAPH"
	.align	4
	.sectionentsize	8
	.align		4
        /*0000*/ 	.word	0x00000000
	.align		4
        /*0004*/ 	.word	0xffffffff
	.align		4
        /*0008*/ 	.word	0x00000000
	.align		4
        /*000c*/ 	.word	0xfffffffe
	.align		4
        /*0010*/ 	.word	0x00000000
	.align		4
        /*0014*/ 	.word	0xfffffffd
	.align		4
        /*0018*/ 	.word	0x00000000
	.align		4
        /*001c*/ 	.word	0xfffffffc


//--------------------- .text._Z10vector_addPiS_S_ --------------------------
	.section	.text._Z10vector_addPiS_S_,"ax",@progbits
	.align	128
        .global         _Z10vector_addPiS_S_
        .type           _Z10vector_addPiS_S_,@function
        .size           _Z10vector_addPiS_S_,(.L_x_30 - _Z10vector_addPiS_S_)
        .other          _Z10vector_addPiS_S_,@"STO_CUDA_ENTRY STV_DEFAULT"
_Z10vector_addPiS_S_:
.text._Z10vector_addPiS_S_:
[----:B------:R-:W-:Y:S08]  /*0000*/  LDC R1, c[0x0][0x37c] ;  /* 0x0000df00ff017b82 */ /* 0x000ff00000000800 */
[----:B------:R-:W0:Y:S01]  /*0010*/  LDC R0, c[0x0][0x360] ;  /* 0x0000d800ff007b82 */ /* 0x000e220000000800 */
[----:B------:R-:W0:Y:S01]  /*0020*/  LDCU UR4, c[0x0][0x370] ;  /* 0x00006e00ff0477ac */ /* 0x000e220008000800 */
[----:B------:R-:W1:Y:S01]  /*0030*/  S2R R9, SR_TID.X ;  /* 0x0000000000097919 */ /* 0x000e620000002100 */
[----:B------:R-:W-:Y:S01]  /*0040*/  BSSY.RECONVERGENT B0, `(.L_x_0) ;  /* 0x00000ea000007945 */ /* 0x000fe20003800200 */
[----:B------:R-:W2:Y:S01]  /*0050*/  LDCU.64 UR8, c[0x0][0x358] ;  /* 0x00006b00ff0877ac */ /* 0x000ea20008000a00 */
[----:B0-----:R-:W-:-:S03]  /*0060*/  IMAD R8, R0, UR4, RZ ;  /* 0x0000000400087c24 */ /* 0x001fc6000f8e02ff */
[----:B------:R-:W1:Y:S02]  /*0070*/  S2UR UR4, SR_CTAID.X ;  /* 0x00000000000479c3 */ /* 0x000e640000002500 */
[-C--:B------:R-:W-:Y:S02]  /*0080*/  IABS R10, R8.reuse ;  /* 0x00000008000a7213 */ /* 0x080fe40000000000 */
[----:B------:R-:W-:Y:S02]  /*0090*/  IABS R6, R8 ;  /* 0x0000000800067213 */ /* 0x000fe40000000000 */
[----:B------:R-:W0:Y:S01]  /*00a0*/  I2F.RP R4, R10 ;  /* 0x0000000a00047306 */ /* 0x000e220000209400 */
[----:B------:R-:W-:Y:S02]  /*00b0*/  ISETP.NE.AND P2, PT, R8, RZ, PT ;  /* 0x000000ff0800720c */ /* 0x000fe40003f45270 */
[----:B------:R-:W-:-:S05]  /*00c0*/  IMAD.MOV R6, RZ, RZ, -R6 ;  /* 0x000000ffff067224 */ /* 0x000fca00078e0a06 */
[----:B0-----:R-:W0:Y:S01]  /*00d0*/  MUFU.RCP R4, R4 ;  /* 0x0000000400047308 */ /* 0x001e220000001000 */
[----:B-1----:R-:W-:Y:S02]  /*00e0*/  IMAD R12, R0, UR4, R9 ;  /* 0x00000004000c7c24 */ /* 0x002fe4000f8e0209 */
[----:B0-----:R-:W-:-:S05]  /*00f0*/  VIADD R2, R4, 0xffffffe ;  /* 0x0ffffffe04027836 */ /* 0x001fca0000000000 */
[----:B------:R0:W1:Y:S02]  /*0100*/  F2I.FTZ.U32.TRUNC.NTZ R3, R2 ;  /* 0x0000000200037305 */ /* 0x000064000021f000 */
[----:B0-----:R-:W-:Y:S02]  /*0110*/  IMAD.MOV.U32 R2, RZ, RZ, RZ ;  /* 0x000000ffff027224 */ /* 0x001fe400078e00ff */
[----:B-1----:R-:W-:-:S04]  /*0120*/  IMAD.MOV R5, RZ, RZ, -R3 ;  /* 0x000000ffff057224 */ /* 0x002fc800078e0a03 */
[----:B------:R-:W-:-:S04]  /*0130*/  IMAD R5, R5, R10, RZ ;  /* 0x0000000a05057224 */ /* 0x000fc800078e02ff */
[----:B------:R-:W-:Y:S01]  /*0140*/  IMAD.HI.U32 R3, R3, R5, R2 ;  /* 0x0000000503037227 */ /* 0x000fe200078e0002 */
[----:B------:R-:W-:Y:S01]  /*0150*/  LOP3.LUT R2, R8, 0x5f5e100, RZ, 0x3c, !PT ;  /* 0x05f5e10008027812 */ /* 0x000fe200078e3cff */
[----:B------:R-:W0:Y:S01]  /*0160*/  S2R R5, SR_CgaCtaId ;  /* 0x0000000000057919 */ /* 0x000e220000008800 */
[----:B------:R-:W-:Y:S02]  /*0170*/  LOP3.LUT R8, RZ, R8, RZ, 0x33, !PT ;  /* 0x00000008ff087212 */ /* 0x000fe400078e33ff */
[----:B------:R-:W-:Y:S01]  /*0180*/  ISETP.GE.AND P3, PT, R2, RZ, PT ;  /* 0x000000ff0200720c */ /* 0x000fe20003f66270 */
[----:B------:R-:W-:-:S04]  /*0190*/  IMAD.HI.U32 R3, R3, 0x5f5e100, RZ ;  /* 0x05f5e10003037827 */ /* 0x000fc800078e00ff */
[----:B------:R-:W-:-:S05]  /*01a0*/  IMAD R11, R3, R6, 0x5f5e100 ;  /* 0x05f5e100030b7424 */ /* 0x000fca00078e0206 */
[----:B------:R-:W-:-:S13]  /*01b0*/  ISETP.GT.U32.AND P1, PT, R10, R11, PT ;  /* 0x0000000b0a00720c */ /* 0x000fda0003f24070 */
[----:B------:R-:W-:Y:S02]  /*01c0*/  @!P1 IMAD.IADD R11, R11, 0x1, -R10 ;  /* 0x000000010b0b9824 */ /* 0x000fe400078e0a0a */
[----:B------:R-:W-:-:S03]  /*01d0*/  @!P1 VIADD R3, R3, 0x1 ;  /* 0x0000000103039836 */ /* 0x000fc60000000000 */
[----:B------:R-:W-:-:S13]  /*01e0*/  ISETP.GE.U32.AND P0, PT, R11, R10, PT ;  /* 0x0000000a0b00720c */ /* 0x000fda0003f06070 */
[----:B------:R-:W-:-:S04]  /*01f0*/  @P0 VIADD R3, R3, 0x1 ;  /* 0x0000000103030836 */ /* 0x000fc80000000000 */
[----:B------:R-:W-:-:S05]  /*0200*/  @!P3 IMAD.MOV R3, RZ, RZ, -R3 ;  /* 0x000000ffff03b224 */ /* 0x000fca00078e0a03 */
[----:B------:R-:W-:-:S04]  /*0210*/  SEL R7, R8, R3, !P2 ;  /* 0x0000000308077207 */ /* 0x000fc80005000000 */
[C---:B------:R-:W-:Y:S01]  /*0220*/  IADD3 R3, P0, PT, R7.reuse, -0x1, RZ ;  /* 0xffffffff07037810 */ /* 0x040fe20007f1e0ff */
[----:B------:R-:W-:Y:S01]  /*0230*/  IMAD.WIDE R16, R7, R12, RZ ;  /* 0x0000000c07107225 */ /* 0x000fe200078e02ff */
[----:B------:R-:W-:Y:S02]  /*0240*/  SHF.R.S32.HI R6, RZ, 0x1f, R7 ;  /* 0x0000001fff067819 */ /* 0x000fe40000011407 */
[-C--:B------:R-:W-:Y:S02]  /*0250*/  IADD3 R2, P1, PT, R16, R3.reuse, RZ ;  /* 0x0000000310027210 */ /* 0x080fe40007f3e0ff */
[----:B------:R-:W-:Y:S02]  /*0260*/  IADD3.X R4, PT, PT, R6, -0x1, RZ, P0, !PT ;  /* 0xffffffff06047810 */ /* 0x000fe400007fe4ff */
[----:B------:R-:W-:-:S03]  /*0270*/  ISETP.GE.U32.AND P0, PT, R2, R3, PT ;  /* 0x000000030200720c */ /* 0x000fc60003f06070 */
[----:B------:R-:W-:Y:S01]  /*0280*/  IMAD.X R3, R17, 0x1, R4, P1 ;  /* 0x0000000111037824 */ /* 0x000fe200008e0604 */
[----:B------:R-:W-:Y:S02]  /*0290*/  ISETP.GT.U32.AND P1, PT, R2, 0x5f5e0ff, PT ;  /* 0x05f5e0ff0200780c */ /* 0x000fe40003f24070 */
[----:B------:R-:W-:Y:S02]  /*02a0*/  MOV R2, 0x400 ;  /* 0x0000040000027802 */ /* 0x000fe40000000f00 */
[----:B------:R-:W-:Y:S02]  /*02b0*/  ISETP.GE.U32.AND.EX P0, PT, R3, R4, PT, P0 ;  /* 0x000000040300720c */ /* 0x000fe40003f06100 */
[----:B0-----:R-:W-:Y:S02]  /*02c0*/  LEA R2, R5, R2, 0x18 ;  /* 0x0000000205027211 */ /* 0x001fe400078ec0ff */
[----:B------:R-:W-:-:S03]  /*02d0*/  ISETP.GT.U32.OR.EX P0, PT, R3, RZ, !P0, P1 ;  /* 0x000000ff0300720c */ /* 0x000fc60004704510 */
[----:B------:R-:W-:-:S10]  /*02e0*/  IMAD R3, R9, 0x4, R2 ;  /* 0x0000000409037824 */ /* 0x000fd400078e0202 */
[----:B--2---:R-:W-:Y:S05]  /*02f0*/  @P0 BRA `(.L_x_1) ;  /* 0x0000000800f80947 */ /* 0x004fea0003800000 */
[----:B------:R-:W-:Y:S01]  /*0300*/  IADD3 R4, P0, PT, R7, R16, RZ ;  /* 0x0000001007047210 */ /* 0x000fe20007f1e0ff */
[----:B------:R-:W-:Y:S01]  /*0310*/  IMAD.MOV.U32 R13, RZ, RZ, R17 ;  /* 0x000000ffff0d7224 */ /* 0x000fe200078e0011 */
[----:B------:R-:W-:Y:S01]  /*0320*/  IADD3 R5, P1, PT, R16, 0x1, RZ ;  /* 0x0000000110057810 */ /* 0x000fe20007f3e0ff */
[----:B------:R0:W1:Y:S01]  /*0330*/  LDS R20, [R3] ;  /* 0x0000000003147984 */ /* 0x0000620000000800 */
[----:B------:R-:W-:Y:S01]  /*0340*/  BSSY.RECONVERGENT B1, `(.L_x_2) ;  /* 0x0000055000017945 */ /* 0x000fe20003800200 */
[--C-:B------:R-:W-:Y:S01]  /*0350*/  IMAD.X R7, R6, 0x1, R13.reuse, P0 ;  /* 0x0000000106077824 */ /* 0x100fe200000e060d */
[----:B------:R-:W-:Y:S01]  /*0360*/  ISETP.GT.U32.AND P0, PT, R4, R5, PT ;  /* 0x000000050400720c */ /* 0x000fe20003f04070 */
[----:B------:R-:W-:-:S05]  /*0370*/  IMAD.X R6, RZ, RZ, R13, P1 ;  /* 0x000000ffff067224 */ /* 0x000fca00008e060d */
[----:B------:R-:W-:-:S04]  /*0380*/  ISETP.GT.U32.AND.EX P0, PT, R7, R6, PT, P0 ;  /* 0x000000060700720c */ /* 0x000fc80003f04100 */
[----:B------:R-:W-:Y:S02]  /*0390*/  SEL R5, R4, R5, P0 ;  /* 0x0000000504057207 */ /* 0x000fe40000000000 */
[----:B------:R-:W-:Y:S02]  /*03a0*/  SEL R6, R7, R6, P0 ;  /* 0x0000000607067207 */ /* 0x000fe40000000000 */
[CC--:B------:R-:W-:Y:S02]  /*03b0*/  IADD3 R4, P4, PT, -R5.reuse, R16.reuse, RZ ;  /* 0x0000001005047210 */ /* 0x0c0fe40007f9e1ff */
[----:B------:R-:W-:Y:S02]  /*03c0*/  IADD3 R14, P3, PT, R5, -R16, RZ ;  /* 0x80000010050e7210 */ /* 0x000fe40007f7e0ff */
[----:B------:R-:W-:Y:S01]  /*03d0*/  ISETP.GT.U32.AND P1, PT, R4, -0x10, PT ;  /* 0xfffffff00400780c */ /* 0x000fe20003f24070 */
[----:B------:R-:W-:Y:S01]  /*03e0*/  IMAD.X R4, R13, 0x1, ~R6, P4 ;  /* 0x000000010d047824 */ /* 0x000fe200020e0e06 */
[----:B------:R-:W-:Y:S01]  /*03f0*/  LOP3.LUT R17, R14, 0xf, RZ, 0xc0, !PT ;  /* 0x0000000f0e117812 */ /* 0x000fe200078ec0ff */
[----:B------:R-:W-:-:S03]  /*0400*/  IMAD.X R15, R6, 0x1, ~R13, P3 ;  /* 0x00000001060f7824 */ /* 0x000fc600018e0e0d */
[----:B------:R-:W-:Y:S02]  /*0410*/  ISETP.GT.U32.AND.EX P1, PT, R4, -0x1, PT, P1 ;  /* 0xffffffff0400780c */ /* 0x000fe40003f24110 */
[----:B------:R-:W-:-:S04]  /*0420*/  ISETP.NE.U32.AND P0, PT, R17, RZ, PT ;  /* 0x000000ff1100720c */ /* 0x000fc80003f05070 */
[----:B------:R-:W-:-:S07]  /*0430*/  ISETP.NE.AND.EX P0, PT, RZ, RZ, PT, P0 ;  /* 0x000000ffff00720c */ /* 0x000fce0003f05300 */
[----:B01----:R-:W-:Y:S06]  /*0440*/  @P1 BRA `(.L_x_3) ;  /* 0x0000000400101947 */ /* 0x003fec0003800000 */
[----:B------:R-:W0:Y:S01]  /*0450*/  LDCU.128 UR4, c[0x0][0x380] ;  /* 0x00007000ff0477ac */ /* 0x000e220008000c00 */
[----:B------:R-:W-:Y:S02]  /*0460*/  LEA R6, P1, R16, 0x20, 0x2 ;  /* 0x0000002010067811 */ /* 0x000fe400078210ff */
[----:B------:R-:W-:Y:S02]  /*0470*/  LOP3.LUT R18, R14, 0xfffffff0, RZ, 0xc0, !PT ;  /* 0xfffffff00e127812 */ /* 0x000fe400078ec0ff */
[----:B------:R-:W-:Y:S02]  /*0480*/  LEA.HI.X R7, R16, RZ, R13, 0x2, P1 ;  /* 0x000000ff10077211 */ /* 0x000fe400008f140d */
[C---:B0-----:R-:W-:Y:S02]  /*0490*/  IADD3 R23, P3, PT, R6.reuse, UR4, RZ ;  /* 0x0000000406177c10 */ /* 0x041fe4000ff7e0ff */
[----:B------:R-:W-:Y:S02]  /*04a0*/  IADD3 R6, P4, PT, R6, UR6, RZ ;  /* 0x0000000606067c10 */ /* 0x000fe4000ff9e0ff */
[----:B------:R-:W-:-:S02]  /*04b0*/  IADD3.X R5, PT, PT, R7, UR5, RZ, P3, !PT ;  /* 0x0000000507057c10 */ /* 0x000fc40009ffe4ff */
[----:B------:R-:W-:-:S09]  /*04c0*/  IADD3.X R7, PT, PT, R7, UR7, RZ, P4, !PT ;  /* 0x0000000707077c10 */ /* 0x000fd2000a7fe4ff */
.L_x_4:
[----:B------:R-:W-:Y:S01]  /*04d0*/  IMAD.MOV.U32 R4, RZ, RZ, R23 ;  /* 0x000000ffff047224 */ /* 0x000fe200078e0017 */
[----:B------:R-:W2:Y:S04]  /*04e0*/  LDG.E R25, desc[UR8][R6.64+-0x1c] ;  /* 0xffffe40806197981 */ /* 0x000ea8000c1e1900 */
[----:B------:R-:W3:Y:S04]  /*04f0*/  LDG.E R21, desc[UR8][R4.64+-0x20] ;  /* 0xffffe00804157981 */ /* 0x000ee8000c1e1900 */
[----:B------:R-:W3:Y:S04]  /*0500*/  LDG.E R23, desc[UR8][R6.64+-0x20] ;  /* 0xffffe00806177981 */ /* 0x000ee8000c1e1900 */
[----:B------:R-:W2:Y:S04]  /*0510*/  LDG.E R24, desc[UR8][R4.64+-0x1c] ;  /* 0xffffe40804187981 */ /* 0x000ea8000c1e1900 */
[----:B------:R-:W4:Y:S04]  /*0520*/  LDG.E R19, desc[UR8][R4.64+-0x18] ;  /* 0xffffe80804137981 */ /* 0x000f28000c1e1900 */
[----:B------:R-:W4:Y:S01]  /*0530*/  LDG.E R22, desc[UR8][R6.64+-0x18] ;  /* 0xffffe80806167981 */ /* 0x000f22000c1e1900 */
[----:B---3--:R-:W-:-:S03]  /*0540*/  IMAD R23, R21, R23, R20 ;  /* 0x0000001715177224 */ /* 0x008fc600078e0214 */
[----:B------:R-:W3:Y:S04]  /*0550*/  LDG.E R21, desc[UR8][R4.64+-0x14] ;  /* 0xffffec0804157981 */ /* 0x000ee8000c1e1900 */
[----:B------:R-:W3:Y:S01]  /*0560*/  LDG.E R20, desc[UR8][R6.64+-0x14] ;  /* 0xffffec0806147981 */ /* 0x000ee2000c1e1900 */
[----:B--2---:R-:W-:-:S03]  /*0570*/  IMAD R25, R24, R25, R23 ;  /* 0x0000001918197224 */ /* 0x004fc600078e0217 */
[----:B------:R-:W2:Y:S04]  /*0580*/  LDG.E R24, desc[UR8][R4.64+-0x10] ;  /* 0xfffff00804187981 */ /* 0x000ea8000c1e1900 */
[----:B------:R-:W2:Y:S01]  /*0590*/  LDG.E R23, desc[UR8][R6.64+-0x10] ;  /* 0xfffff00806177981 */ /* 0x000ea2000c1e1900 */
[----:B----4-:R-:W-:-:S03]  /*05a0*/  IMAD R25, R19, R22, R25 ;  /* 0x0000001613197224 */ /* 0x010fc600078e0219 */
        /* <DEDUP_REMOVED lines=29> */
[----:B------:R-:W-:Y:S01]  /*0780*/  IADD3 R18, P1, PT, R18, -0x10, RZ ;  /* 0xfffffff012127810 */ /* 0x000fe20007f3e0ff */
[----:B---3--:R-:W-:Y:S02]  /*0790*/  IMAD R25, R21, R20, R25 ;  /* 0x0000001415197224 */ /* 0x008fe400078e0219 */
[----:B------:R-:W3:Y:S04]  /*07a0*/  LDG.E R20, desc[UR8][R4.64+0x1c] ;  /* 0x00001c0804147981 */ /* 0x000ee8000c1e1900 */
[----:B------:R0:W3:Y:S01]  /*07b0*/  LDG.E R21, desc[UR8][R6.64+0x1c] ;  /* 0x00001c0806157981 */ /* 0x0000e2000c1e1900 */
[----:B------:R-:W-:-:S02]  /*07c0*/  IADD3.X R15, PT, PT, R15, -0x1, RZ, P1, !PT ;  /* 0xffffffff0f0f7810 */ /* 0x000fc40000ffe4ff */
[----:B------:R-:W-:-:S04]  /*07d0*/  ISETP.NE.U32.AND P1, PT, R18, RZ, PT ;  /* 0x000000ff1200720c */ /* 0x000fc80003f25070 */
[----:B------:R-:W-:Y:S01]  /*07e0*/  ISETP.NE.AND.EX P1, PT, R15, RZ, PT, P1 ;  /* 0x000000ff0f00720c */ /* 0x000fe20003f25310 */
[----:B--2---:R-:W-:Y:S01]  /*07f0*/  IMAD R24, R23, R24, R25 ;  /* 0x0000001817187224 */ /* 0x004fe200078e0219 */
[----:B------:R-:W-:Y:S02]  /*0800*/  IADD3 R16, P3, PT, R16, 0x10, RZ ;  /* 0x0000001010107810 */ /* 0x000fe40007f7e0ff */
[----:B------:R-:W-:Y:S01]  /*0810*/  IADD3 R23, P4, PT, R4, 0x40, RZ ;  /* 0x0000004004177810 */ /* 0x000fe20007f9e0ff */
[----:B----4-:R-:W-:Y:S01]  /*0820*/  IMAD R19, R19, R22, R24 ;  /* 0x0000001613137224 */ /* 0x010fe200078e0218 */
[----:B0-----:R-:W-:Y:S01]  /*0830*/  IADD3 R6, P5, PT, R6, 0x40, RZ ;  /* 0x0000004006067810 */ /* 0x001fe20007fbe0ff */
[----:B------:R-:W-:Y:S02]  /*0840*/  IMAD.X R13, RZ, RZ, R13, P3 ;  /* 0x000000ffff0d7224 */ /* 0x000fe400018e060d */
[----:B------:R-:W-:Y:S02]  /*0850*/  IMAD.X R5, RZ, RZ, R5, P4 ;  /* 0x000000ffff057224 */ /* 0x000fe400020e0605 */
[----:B------:R-:W-:-:S02]  /*0860*/  IMAD.X R7, RZ, RZ, R7, P5 ;  /* 0x000000ffff077224 */ /* 0x000fc400028e0607 */
[----:B---3--:R-:W-:Y:S01]  /*0870*/  IMAD R20, R20, R21, R19 ;  /* 0x0000001514147224 */ /* 0x008fe200078e0213 */
[----:B------:R-:W-:Y:S06]  /*0880*/  @P1 BRA `(.L_x_4) ;  /* 0xfffffffc00101947 */ /* 0x000fec000383ffff */
.L_x_3:
[----:B------:R-:W-:Y:S05]  /*0890*/  BSYNC.RECONVERGENT B1 ;  /* 0x0000000000017941 */ /* 0x000fea0003800200 */
.L_x_2:
[----:B------:R-:W-:Y:S04]  /*08a0*/  BSSY.RECONVERGENT B1, `(.L_x_5) ;  /* 0x0000062000017945 */ /* 0x000fe80003800200 */
[----:B------:R-:W-:Y:S05]  /*08b0*/  @!P0 BRA `(.L_x_6) ;  /* 0x0000000400808947 */ /* 0x000fea0003800000 */
[----:B------:R-:W-:Y:S01]  /*08c0*/  ISETP.GE.U32.AND P0, PT, R17, 0x8, PT ;  /* 0x000000081100780c */ /* 0x000fe20003f06070 */
[----:B------:R-:W-:Y:S01]  /*08d0*/  BSSY.RECONVERGENT B2, `(.L_x_7) ;  /* 0x0000027000027945 */ /* 0x000fe20003800200 */
[----:B------:R-:W-:Y:S02]  /*08e0*/  LOP3.LUT R25, R14, 0x7, RZ, 0xc0, !PT ;  /* 0x000000070e197812 */ /* 0x000fe400078ec0ff */
[----:B------:R-:W-:Y:S02]  /*08f0*/  ISETP.GE.U32.AND.EX P0, PT, RZ, RZ, PT, P0 ;  /* 0x000000ffff00720c */ /* 0x000fe40003f06100 */
[----:B------:R-:W-:-:S04]  /*0900*/  ISETP.NE.U32.AND P1, PT, R25, RZ, PT ;  /* 0x000000ff1900720c */ /* 0x000fc80003f25070 */
[----:B------:R-:W-:-:S07]  /*0910*/  ISETP.NE.AND.EX P1, PT, RZ, RZ, PT, P1 ;  /* 0x000000ffff00720c */ /* 0x000fce0003f25310 */
[----:B------:R-:W-:Y:S06]  /*0920*/  @!P0 BRA `(.L_x_8) ;  /* 0x0000000000848947 */ /* 0x000fec0003800000 */
[----:B------:R-:W0:Y:S01]  /*0930*/  LDCU.128 UR4, c[0x0][0x380] ;  /* 0x00007000ff0477ac */ /* 0x000e220008000c00 */
[C---:B------:R-:W-:Y:S01]  /*0940*/  IMAD.SHL.U32 R6, R16.reuse, 0x4, RZ ;  /* 0x0000000410067824 */ /* 0x040fe200078e00ff */
[----:B------:R-:W-:-:S04]  /*0950*/  SHF.L.U64.HI R7, R16, 0x2, R13 ;  /* 0x0000000210077819 */ /* 0x000fc8000001020d */
[C---:B0-----:R-:W-:Y:S02]  /*0960*/  IADD3 R4, P0, PT, R6.reuse, UR4, RZ ;  /* 0x0000000406047c10 */ /* 0x041fe4000ff1e0ff */
[----:B------:R-:W-:Y:S02]  /*0970*/  IADD3 R6, P3, PT, R6, UR6, RZ ;  /* 0x0000000606067c10 */ /* 0x000fe4000ff7e0ff */
[C---:B------:R-:W-:Y:S02]  /*0980*/  IADD3.X R5, PT, PT, R7.reuse, UR5, RZ, P0, !PT ;  /* 0x0000000507057c10 */ /* 0x040fe400087fe4ff */
[----:B------:R-:W-:-:S03]  /*0990*/  IADD3.X R7, PT, PT, R7, UR7, RZ, P3, !PT ;  /* 0x0000000707077c10 */ /* 0x000fc60009ffe4ff */
[----:B------:R-:W2:Y:S04]  /*09a0*/  LDG.E R17, desc[UR8][R4.64] ;  /* 0x0000000804117981 */ /* 0x000ea8000c1e1900 */
[----:B------:R-:W2:Y:S04]  /*09b0*/  LDG.E R19, desc[UR8][R6.64] ;  /* 0x0000000806137981 */ /* 0x000ea8000c1e1900 */
[----:B------:R-:W3:Y:S04]  /*09c0*/  LDG.E R22, desc[UR8][R4.64+0x4] ;  /* 0x0000040804167981 */ /* 0x000ee8000c1e1900 */
[----:B------:R-:W3:Y:S04]  /*09d0*/  LDG.E R21, desc[UR8][R6.64+0x4] ;  /* 0x0000040806157981 */ /* 0x000ee8000c1e1900 */
[----:B------:R-:W4:Y:S04]  /*09e0*/  LDG.E R15, desc[UR8][R4.64+0x8] ;  /* 0x00000808040f7981 */ /* 0x000f28000c1e1900 */
[----:B------:R-:W4:Y:S04]  /*09f0*/  LDG.E R18, desc[UR8][R6.64+0x8] ;  /* 0x0000080806127981 */ /* 0x000f28000c1e1900 */
[----:B------:R-:W5:Y:S04]  /*0a00*/  LDG.E R23, desc[UR8][R6.64+0x10] ;  /* 0x0000100806177981 */ /* 0x000f68000c1e1900 */
[----:B------:R-:W5:Y:S04]  /*0a10*/  LDG.E R28, desc[UR8][R6.64+0x14] ;  /* 0x00001408061c7981 */ /* 0x000f68000c1e1900 */
[----:B------:R-:W5:Y:S04]  /*0a20*/  LDG.E R26, desc[UR8][R6.64+0x18] ;  /* 0x00001808061a7981 */ /* 0x000f68000c1e1900 */
[----:B------:R-:W5:Y:S04]  /*0a30*/  LDG.E R24, desc[UR8][R4.64+0x1c] ;  /* 0x00001c0804187981 */ /* 0x000f68000c1e1900 */
[----:B------:R-:W5:Y:S01]  /*0a40*/  LDG.E R27, desc[UR8][R6.64+0x1c] ;  /* 0x00001c08061b7981 */ /* 0x000f62000c1e1900 */
[----:B--2---:R-:W-:-:S03]  /*0a50*/  IMAD R19, R17, R19, R20 ;  /* 0x0000001311137224 */ /* 0x004fc600078e0214 */
[----:B------:R-:W2:Y:S04]  /*0a60*/  LDG.E R17, desc[UR8][R4.64+0xc] ;  /* 0x00000c0804117981 */ /* 0x000ea8000c1e1900 */
[----:B------:R-:W2:Y:S01]  /*0a70*/  LDG.E R20, desc[UR8][R6.64+0xc] ;  /* 0x00000c0806147981 */ /* 0x000ea2000c1e1900 */
[----:B---3--:R-:W-:-:S03]  /*0a80*/  IMAD R29, R22, R21, R19 ;  /* 0x00000015161d7224 */ /* 0x008fc600078e0213 */
[----:B------:R-:W5:Y:S04]  /*0a90*/  LDG.E R22, desc[UR8][R4.64+0x10] ;  /* 0x0000100804167981 */ /* 0x000f68000c1e1900 */
[----:B------:R-:W3:Y:S04]  /*0aa0*/  LDG.E R21, desc[UR8][R4.64+0x14] ;  /* 0x0000140804157981 */ /* 0x000ee8000c1e1900 */
[----:B------:R-:W3:Y:S01]  /*0ab0*/  LDG.E R19, desc[UR8][R4.64+0x18] ;  /* 0x0000180804137981 */ /* 0x000ee2000c1e1900 */
[----:B----4-:R-:W-:Y:S01]  /*0ac0*/  IMAD R15, R15, R18, R29 ;  /* 0x000000120f0f7224 */ /* 0x010fe200078e021d */
[----:B------:R-:W-:-:S05]  /*0ad0*/  IADD3 R16, P0, PT, R16, 0x8, RZ ;  /* 0x0000000810107810 */ /* 0x000fca0007f1e0ff */
[----:B------:R-:W-:Y:S02]  /*0ae0*/  IMAD.X R13, RZ, RZ, R13, P0 ;  /* 0x000000ffff0d7224 */ /* 0x000fe400000e060d */
[----:B--2---:R-:W-:-:S04]  /*0af0*/  IMAD R15, R17, R20, R15 ;  /* 0x00000014110f7224 */ /* 0x004fc800078e020f */
[----:B-----5:R-:W-:-:S04]  /*0b00*/  IMAD R15, R22, R23, R15 ;  /* 0x00000017160f7224 */ /* 0x020fc800078e020f */
[----:B---3--:R-:W-:-:S04]  /*0b10*/  IMAD R15, R21, R28, R15 ;  /* 0x0000001c150f7224 */ /* 0x008fc800078e020f */
[----:B------:R-:W-:-:S04]  /*0b20*/  IMAD R15, R19, R26, R15 ;  /* 0x0000001a130f7224 */ /* 0x000fc800078e020f */
[----:B------:R-:W-:-:S07]  /*0b30*/  IMAD R20, R24, R27, R15 ;  /* 0x0000001b18147224 */ /* 0x000fce00078e020f */
.L_x_8:
[----:B------:R-:W-:Y:S05]  /*0b40*/  BSYNC.RECONVERGENT B2 ;  /* 0x0000000000027941 */ /* 0x000fea0003800200 */
.L_x_7:
        /* <DEDUP_REMOVED lines=22> */
[----:B------:R-:W5:Y:S01]  /*0cb0*/  LDG.E R23, desc[UR8][R6.64+0xc] ;  /* 0x00000c0806177981 */ /* 0x000f62000c1e1900 */
[----:B------:R-:W-:-:S05]  /*0cc0*/  IADD3 R16, P0, PT, R16, 0x4, RZ ;  /* 0x0000000410107810 */ /* 0x000fca0007f1e0ff */
[----:B------:R-:W-:Y:S02]  /*0cd0*/  IMAD.X R13, RZ, RZ, R13, P0 ;  /* 0x000000ffff0d7224 */ /* 0x000fe400000e060d */
[----:B--2---:R-:W-:-:S04]  /*0ce0*/  IMAD R15, R15, R17, R20 ;  /* 0x000000110f0f7224 */ /* 0x004fc800078e0214 */
[----:B---3--:R-:W-:-:S04]  /*0cf0*/  IMAD R15, R18, R19, R15 ;  /* 0x00000013120f7224 */ /* 0x008fc800078e020f */
[----:B----4-:R-:W-:-:S04]  /*0d00*/  IMAD R15, R22, R21, R15 ;  /* 0x00000015160f7224 */ /* 0x010fc800078e020f */
[----:B-----5:R-:W-:-:S07]  /*0d10*/  IMAD R20, R24, R23, R15 ;  /* 0x0000001718147224 */ /* 0x020fce00078e020f */
.L_x_10:
[----:B------:R-:W-:Y:S05]  /*0d20*/  BSYNC.RECONVERGENT B2 ;  /* 0x0000000000027941 */ /* 0x000fea0003800200 */
.L_x_9:
[----:B------:R-:W-:Y:S05]  /*0d30*/  @!P1 BRA `(.L_x_6) ;  /* 0x0000000000609947 */ /* 0x000fea0003800000 */
[----:B------:R-:W0:Y:S01]  /*0d40*/  LDCU.128 UR4, c[0x0][0x380] ;  /* 0x00007000ff0477ac */ /* 0x000e220008000c00 */
[C---:B------:R-:W-:Y:S01]  /*0d50*/  IMAD.SHL.U32 R6, R16.reuse, 0x4, RZ ;  /* 0x0000000410067824 */ /* 0x040fe200078e00ff */
[----:B------:R-:W-:Y:S02]  /*0d60*/  IADD3 R14, P3, PT, RZ, -R14, RZ ;  /* 0x8000000eff0e7210 */ /* 0x000fe40007f7e0ff */
[----:B------:R-:W-:-:S03]  /*0d70*/  SHF.L.U64.HI R15, R16, 0x2, R13 ;  /* 0x00000002100f7819 */ /* 0x000fc6000001020d */
[----:B------:R-:W-:Y:S01]  /*0d80*/  IMAD.X R13, RZ, RZ, -0x1, P3 ;  /* 0xffffffffff0d7424 */ /* 0x000fe200018e06ff */
[C---:B0-----:R-:W-:Y:S02]  /*0d90*/  IADD3 R17, P0, PT, R6.reuse, UR6, RZ ;  /* 0x0000000606117c10 */ /* 0x041fe4000ff1e0ff */
[----:B------:R-:W-:Y:S02]  /*0da0*/  IADD3 R6, P1, PT, R6, UR4, RZ ;  /* 0x0000000406067c10 */ /* 0x000fe4000ff3e0ff */
[C---:B------:R-:W-:Y:S02]  /*0db0*/  IADD3.X R16, PT, PT, R15.reuse, UR7, RZ, P0, !PT ;  /* 0x000000070f107c10 */ /* 0x040fe400087fe4ff */
[----:B------:R-:W-:-:S09]  /*0dc0*/  IADD3.X R15, PT, PT, R15, UR5, RZ, P1, !PT ;  /* 0x000000050f0f7c10 */ /* 0x000fd20008ffe4ff */
.L_x_11:
[----:B------:R-:W-:Y:S02]  /*0dd0*/  IMAD.MOV.U32 R7, RZ, RZ, R15 ;  /* 0x000000ffff077224 */ /* 0x000fe400078e000f */
[----:B------:R-:W-:Y:S02]  /*0de0*/  IMAD.MOV.U32 R4, RZ, RZ, R17 ;  /* 0x000000ffff047224 */ /* 0x000fe400078e0011 */
[----:B------:R-:W-:Y:S02]  /*0df0*/  IMAD.MOV.U32 R5, RZ, RZ, R16 ;  /* 0x000000ffff057224 */ /* 0x000fe400078e0010 */
[----:B------:R0:W2:Y:S04]  /*0e00*/  LDG.E R7, desc[UR8][R6.64] ;  /* 0x0000000806077981 */ /* 0x0000a8000c1e1900 */
[----:B------:R-:W2:Y:S01]  /*0e10*/  LDG.E R4, desc[UR8][R4.64] ;  /* 0x0000000804047981 */ /* 0x000ea2000c1e1900 */
[----:B------:R-:W-:-:S02]  /*0e20*/  IADD3 R14, P0, PT, R14, 0x1, RZ ;  /* 0x000000010e0e7810 */ /* 0x000fc40007f1e0ff */
[----:B------:R-:W-:-:S03]  /*0e30*/  IADD3 R17, P1, PT, R17, 0x4, RZ ;  /* 0x0000000411117810 */ /* 0x000fc60007f3e0ff */
[----:B------:R-:W-:Y:S01]  /*0e40*/  IMAD.X R13, RZ, RZ, R13, P0 ;  /* 0x000000ffff0d7224 */ /* 0x000fe200000e060d */
[----:B------:R-:W-:Y:S01]  /*0e50*/  ISETP.NE.U32.AND P0, PT, R14, RZ, PT ;  /* 0x000000ff0e00720c */ /* 0x000fe20003f05070 */
[----:B------:R-:W-:Y:S01]  /*0e60*/  IMAD.X R16, RZ, RZ, R16, P1 ;  /* 0x000000ffff107224 */ /* 0x000fe200008e0610 */
[----:B0-----:R-:W-:Y:S02]  /*0e70*/  IADD3 R6, P3, PT, R6, 0x4, RZ ;  /* 0x0000000406067810 */ /* 0x001fe40007f7e0ff */
[----:B------:R-:W-:-:S03]  /*0e80*/  ISETP.NE.AND.EX P0, PT, R13, RZ, PT, P0 ;  /* 0x000000ff0d00720c */ /* 0x000fc60003f05300 */
[----:B------:R-:W-:Y:S02]  /*0e90*/  IMAD.X R15, RZ, RZ, R15, P3 ;  /* 0x000000ffff0f7224 */ /* 0x000fe400018e060f */
[----:B--2---:R-:W-:-:S08]  /*0ea0*/  IMAD R20, R7, R4, R20 ;  /* 0x0000000407147224 */ /* 0x004fd000078e0214 */
[----:B------:R-:W-:Y:S05]  /*0eb0*/  @P0 BRA `(.L_x_11) ;  /* 0xfffffffc00c40947 */ /* 0x000fea000383ffff */
.L_x_6:
[----:B------:R-:W-:Y:S05]  /*0ec0*/  BSYNC.RECONVERGENT B1 ;  /* 0x0000000000017941 */ /* 0x000fea0003800200 */
.L_x_5:
[----:B------:R0:W-:Y:S02]  /*0ed0*/  STS [R3], R20 ;  /* 0x0000001403007388 */ /* 0x0001e40000000800 */
.L_x_1:
[----:B------:R-:W-:Y:S05]  /*0ee0*/  BSYNC.RECONVERGENT B0 ;  /* 0x0000000000007941 */ /* 0x000fea0003800200 */
.L_x_0:
[----:B------:R-:W-:Y:S01]  /*0ef0*/  ISETP.NE.AND P0, PT, R12, RZ, PT ;  /* 0x000000ff0c00720c */ /* 0x000fe20003f05270 */
[----:B------:R-:W-:-:S12]  /*0f00*/  BSSY.RECONVERGENT B0, `(.L_x_12) ;  /* 0x00000c2000007945 */ /* 0x000fd80003800200 */
[----:B------:R-:W-:Y:S05]  /*0f10*/  @P0 BRA `(.L_x_13) ;  /* 0x0000000c00000947 */ /* 0x000fea0003800000 */
[----:B------:R-:W-:Y:S01]  /*0f20*/  ISETP.GT.U32.AND P0, PT, R10, R11, PT ;  /* 0x0000000b0a00720c */ /* 0x000fe20003f04070 */
[----:B------:R-:W-:-:S05]  /*0f30*/  IMAD.IADD R10, R11, 0x1, -R10 ;  /* 0x000000010b0a7824 */ /* 0x000fca00078e0a0a */
[----:B------:R-:W-:-:S04]  /*0f40*/  @P2 SEL R8, R10, R11, !P0 ;  /* 0x0000000b0a082207 */ /* 0x000fc80004000000 */
[----:B------:R-:W-:-:S13]  /*0f50*/  ISETP.NE.AND P0, PT, R8, RZ, PT ;  /* 0x000000ff0800720c */ /* 0x000fda0003f05270 */
[----:B------:R-:W-:Y:S05]  /*0f60*/  @!P0 BRA `(.L_x_13) ;  /* 0x0000000800ec8947 */ /* 0x000fea0003800000 */
[----:B------:R1:W2:Y:S01]  /*0f70*/  LDS R16, [R3] ;  /* 0x0000000003107984 */ /* 0x0002a20000000800 */
[C---:B------:R-:W-:Y:S01]  /*0f80*/  ISETP.GE.U32.AND P1, PT, R8.reuse, 0x10, PT ;  /* 0x000000100800780c */ /* 0x040fe20003f26070 */
[----:B------:R-:W-:Y:S01]  /*0f90*/  BSSY.RECONVERGENT B1, `(.L_x_14) ;  /* 0x000004d000017945 */ /* 0x000fe20003800200 */
[----:B------:R-:W-:Y:S02]  /*0fa0*/  LOP3.LUT R13, R8, 0xf, RZ, 0xc0, !PT ;  /* 0x0000000f080d7812 */ /* 0x000fe400078ec0ff */
[----:B------:R-:W-:Y:S02]  /*0fb0*/  CS2R R10, SRZ ;  /* 0x00000000000a7805 */ /* 0x000fe4000001ff00 */
[----:B------:R-:W-:-:S04]  /*0fc0*/  ISETP.NE.U32.AND P0, PT, R13, RZ, PT ;  /* 0x000000ff0d00720c */ /* 0x000fc80003f05070 */
[----:B------:R-:W-:-:S03]  /*0fd0*/  ISETP.NE.AND.EX P0, PT, RZ, RZ, PT, P0 ;  /* 0x000000ffff00720c */ /* 0x000fc60003f05300 */
[----:B-1----:R-:W-:Y:S10]  /*0fe0*/  @!P1 BRA `(.L_x_15) ;  /* 0x00000004001c9947 */ /* 0x002ff40003800000 */
[----:B------:R-:W1:Y:S01]  /*0ff0*/  LDCU.128 UR4, c[0x0][0x380] ;  /* 0x00007000ff0477ac */ /* 0x000e620008000c00 */
[----:B------:R-:W-:Y:S01]  /*1000*/  LOP3.LUT R10, R8, 0x7fffff0, RZ, 0xc0, !PT ;  /* 0x07fffff0080a7812 */ /* 0x000fe200078ec0ff */
[----:B------:R-:W-:Y:S02]  /*1010*/  IMAD.MOV.U32 R11, RZ, RZ, RZ ;  /* 0x000000ffff0b7224 */ /* 0x000fe400078e00ff */
[----:B------:R-:W-:Y:S02]  /*1020*/  IMAD.MOV.U32 R14, RZ, RZ, RZ ;  /* 0x000000ffff0e7224 */ /* 0x000fe400078e00ff */
[----:B------:R-:W-:Y:S01]  /*1030*/  IMAD.MOV.U32 R12, RZ, RZ, R10 ;  /* 0x000000ffff0c7224 */ /* 0x000fe200078e000a */
[----:B-1----:R-:W-:Y:S02]  /*1040*/  UIADD3 UR6, UP0, UPT, UR6, 0x17d783fc, URZ ;  /* 0x17d783fc06067890 */ /* 0x002fe4000ff1e0ff */
[----:B------:R-:W-:Y:S02]  /*1050*/  UIADD3 UR4, UP1, UPT, UR4, 0x17d783fc, URZ ;  /* 0x17d783fc04047890 */ /* 0x000fe4000ff3e0ff */
[----:B------:R-:W-:-:S02]  /*1060*/  UIADD3.X UR7, UPT, UPT, URZ, UR7, URZ, UP0, !UPT ;  /* 0x00000007ff077290 */ /* 0x000fc400087fe4ff */
[----:B------:R-:W-:Y:S01]  /*1070*/  UIADD3.X UR5, UPT, UPT, URZ, UR5, URZ, UP1, !UPT ;  /* 0x00000005ff057290 */ /* 0x000fe20008ffe4ff */
[----:B------:R-:W-:Y:S02]  /*1080*/  IMAD.U32 R18, RZ, RZ, UR6 ;  /* 0x00000006ff127e24 */ /* 0x000fe4000f8e00ff */
[----:B------:R-:W-:Y:S02]  /*1090*/  IMAD.U32 R6, RZ, RZ, UR4 ;  /* 0x00000004ff067e24 */ /* 0x000fe4000f8e00ff */
[----:B------:R-:W-:Y:S02]  /*10a0*/  IMAD.U32 R5, RZ, RZ, UR7 ;  /* 0x00000007ff057e24 */ /* 0x000fe4000f8e00ff */
[----:B------:R-:W-:-:S07]  /*10b0*/  IMAD.U32 R7, RZ, RZ, UR5 ;  /* 0x00000005ff077e24 */ /* 0x000fce000f8e00ff */
.L_x_16:
[----:B------:R-:W-:Y:S01]  /*10c0*/  IMAD.MOV.U32 R4, RZ, RZ, R18 ;  /* 0x000000ffff047224 */ /* 0x000fe200078e0012 */
[----:B------:R-:W2:Y:S04]  /*10d0*/  LDG.E R21, desc[UR8][R6.64] ;  /* 0x0000000806157981 */ /* 0x000ea8000c1e1900 */
[----:B------:R-:W2:Y:S04]  /*10e0*/  LDG.E R22, desc[UR8][R4.64] ;  /* 0x0000000804167981 */ /* 0x000ea8000c1e1900 */
[----:B------:R-:W3:Y:S04]  /*10f0*/  LDG.E R28, desc[UR8][R6.64+-0x4] ;  /* 0xfffffc08061c7981 */ /* 0x000ee8000c1e1900 */
[----:B------:R-:W3:Y:S04]  /*1100*/  LDG.E R25, desc[UR8][R4.64+-0x4] ;  /* 0xfffffc0804197981 */ /* 0x000ee8000c1e1900 */
[----:B------:R-:W4:Y:S04]  /*1110*/  LDG.E R19, desc[UR8][R6.64+-0x8] ;  /* 0xfffff80806137981 */ /* 0x000f28000c1e1900 */
[----:B0-----:R-:W4:Y:S04]  /*1120*/  LDG.E R20, desc[UR8][R4.64+-0x8] ;  /* 0xfffff80804147981 */ /* 0x001f28000c1e1900 */
[----:B------:R-:W5:Y:S04]  /*1130*/  LDG.E R18, desc[UR8][R6.64+-0xc] ;  /* 0xfffff40806127981 */ /* 0x000f68000c1e1900 */
        /* <DEDUP_REMOVED lines=9> */
[----:B------:R-:W2:Y:S01]  /*11d0*/  LDG.E R21, desc[UR8][R6.64+-0x18] ;  /* 0xffffe80806157981 */ /* 0x000ea2000c1e1900 */
[----:B----4-:R-:W-:-:S03]  /*11e0*/  IMAD R25, R19, R20, R25 ;  /* 0x0000001413197224 */ /* 0x010fc600078e0219 */
[----:B------:R-:W3:Y:S04]  /*11f0*/  LDG.E R19, desc[UR8][R6.64+-0x1c] ;  /* 0xffffe40806137981 */ /* 0x000ee8000c1e1900 */
[----:B------:R-:W3:Y:S01]  /*1200*/  LDG.E R20, desc[UR8][R4.64+-0x1c] ;  /* 0xffffe40804147981 */ /* 0x000ee2000c1e1900 */
[----:B-----5:R-:W-:-:S03]  /*1210*/  IMAD R25, R18, R17, R25 ;  /* 0x0000001112197224 */ /* 0x020fc600078e0219 */
[----:B------:R-:W4:Y:S04]  /*1220*/  LDG.E R17, desc[UR8][R6.64+-0x20] ;  /* 0xffffe00806117981 */ /* 0x000f28000c1e1900 */
[----:B------:R-:W4:Y:S01]  /*1230*/  LDG.E R18, desc[UR8][R4.64+-0x20] ;  /* 0xffffe00804127981 */ /* 0x000f22000c1e1900 */
[----:B------:R-:W-:-:S03]  /*1240*/  IMAD R25, R15, R26, R25 ;  /* 0x0000001a0f197224 */ /* 0x000fc600078e0219 */
[----:B------:R-:W5:Y:S01]  /*1250*/  LDG.E R15, desc[UR8][R4.64+-0x24] ;  /* 0xffffdc08040f7981 */ /* 0x000f62000c1e1900 */
[----:B------:R-:W-:-:S03]  /*1260*/  IMAD R25, R23, R24, R25 ;  /* 0x0000001817197224 */ /* 0x000fc600078e0219 */
[----:B------:R-:W5:Y:S04]  /*1270*/  LDG.E R23, desc[UR8][R6.64+-0x28] ;  /* 0xffffd80806177981 */ /* 0x000f68000c1e1900 */
[----:B------:R-:W5:Y:S01]  /*1280*/  LDG.E R24, desc[UR8][R4.64+-0x28] ;  /* 0xffffd80804187981 */ /* 0x000f62000c1e1900 */
[----:B--2---:R-:W-:-:S03]  /*1290*/  IMAD R25, R21, R22, R25 ;  /* 0x0000001615197224 */ /* 0x004fc600078e0219 */
[----:B------:R-:W2:Y:S04]  /*12a0*/  LDG.E R22, desc[UR8][R6.64+-0x2c] ;  /* 0xffffd40806167981 */ /* 0x000ea8000c1e1900 */
[----:B------:R-:W2:Y:S01]  /*12b0*/  LDG.E R21, desc[UR8][R4.64+-0x2c] ;  /* 0xffffd40804157981 */ /* 0x000ea2000c1e1900 */
[----:B---3--:R-:W-:-:S03]  /*12c0*/  IMAD R25, R19, R20, R25 ;  /* 0x0000001413197224 */ /* 0x008fc600078e0219 */
[----:B------:R-:W3:Y:S04]  /*12d0*/  LDG.E R19, desc[UR8][R6.64+-0x30] ;  /* 0xffffd00806137981 */ /* 0x000ee8000c1e1900 */
[----:B------:R-:W3:Y:S01]  /*12e0*/  LDG.E R20, desc[UR8][R4.64+-0x30] ;  /* 0xffffd00804147981 */ /* 0x000ee2000c1e1900 */
[----:B----4-:R-:W-:-:S03]  /*12f0*/  IMAD R25, R17, R18, R25 ;  /* 0x0000001211197224 */ /* 0x010fc600078e0219 */
[----:B------:R-:W4:Y:S04]  /*1300*/  LDG.E R17, desc[UR8][R6.64+-0x34] ;  /* 0xffffcc0806117981 */ /* 0x000f28000c1e1900 */
[----:B------:R-:W4:Y:S01]  /*1310*/  LDG.E R18, desc[UR8][R4.64+-0x34] ;  /* 0xffffcc0804127981 */ /* 0x000f22000c1e1900 */
[----:B-----5:R-:W-:-:S03]  /*1320*/  IMAD R25, R16, R15, R25 ;  /* 0x0000000f10197224 */ /* 0x020fc600078e0219 */
[----:B------:R-:W5:Y:S04]  /*1330*/  LDG.E R16, desc[UR8][R6.64+-0x38] ;  /* 0xffffc80806107981 */ /* 0x000f68000c1e1900 */
[----:B------:R-:W5:Y:S01]  /*1340*/  LDG.E R15, desc[UR8][R4.64+-0x38] ;  /* 0xffffc808040f7981 */ /* 0x000f62000c1e1900 */
[----:B------:R-:W-:-:S03]  /*1350*/  IMAD R25, R23, R24, R25 ;  /* 0x0000001817197224 */ /* 0x000fc600078e0219 */
[----:B------:R0:W5:Y:S04]  /*1360*/  LDG.E R23, desc[UR8][R6.64+-0x3c] ;  /* 0xffffc40806177981 */ /* 0x000168000c1e1900 */
[----:B------:R1:W5:Y:S01]  /*1370*/  LDG.E R24, desc[UR8][R4.64+-0x3c] ;  /* 0xffffc40804187981 */ /* 0x000362000c1e1900 */
[----:B------:R-:W-:-:S04]  /*1380*/  IADD3 R12, P1, PT, R12, -0x10, RZ ;  /* 0xfffffff00c0c7810 */ /* 0x000fc80007f3e0ff */
[----:B------:R-:W-:Y:S02]  /*1390*/  IADD3.X R14, PT, PT, R14, -0x1, RZ, P1, !PT ;  /* 0xffffffff0e0e7810 */ /* 0x000fe40000ffe4ff */
[----:B------:R-:W-:-:S04]  /*13a0*/  ISETP.NE.U32.AND P1, PT, R12, RZ, PT ;  /* 0x000000ff0c00720c */ /* 0x000fc80003f25070 */
[----:B------:R-:W-:Y:S02]  /*13b0*/  ISETP.NE.AND.EX P1, PT, R14, RZ, PT, P1 ;  /* 0x000000ff0e00720c */ /* 0x000fe40003f25310 */
[----:B0-----:R-:W-:-:S04]  /*13c0*/  IADD3 R6, P3, PT, R6, -0x40, RZ ;  /* 0xffffffc006067810 */ /* 0x001fc80007f7e0ff */
[----:B------:R-:W-:Y:S01]  /*13d0*/  IADD3.X R7, PT, PT, R7, -0x1, RZ, P3, !PT ;  /* 0xffffffff07077810 */ /* 0x000fe20001ffe4ff */
[----:B--2---:R-:W-:-:S04]  /*13e0*/  IMAD R21, R22, R21, R25 ;  /* 0x0000001516157224 */ /* 0x004fc800078e0219 */
[----:B---3--:R-:W-:-:S04]  /*13f0*/  IMAD R19, R19, R20, R21 ;  /* 0x0000001413137224 */ /* 0x008fc800078e0215 */
[----:B----4-:R-:W-:Y:S01]  /*1400*/  IMAD R17, R17, R18, R19 ;  /* 0x0000001211117224 */ /* 0x010fe200078e0213 */
[----:B------:R-:W-:-:S03]  /*1410*/  IADD3 R18, P2, PT, R4, -0x40, RZ ;  /* 0xffffffc004127810 */ /* 0x000fc60007f5e0ff */
[----:B-----5:R-:W-:Y:S01]  /*1420*/  IMAD R16, R16, R15, R17 ;  /* 0x0000000f10107224 */ /* 0x020fe200078e0211 */
[----:B-1----:R-:W-:-:S03]  /*1430*/  IADD3.X R5, PT, PT, R5, -0x1, RZ, P2, !PT ;  /* 0xffffffff05057810 */ /* 0x002fc600017fe4ff */
[----:B------:R-:W-:Y:S01]  /*1440*/  IMAD R16, R23, R24, R16 ;  /* 0x0000001817107224 */ /* 0x000fe200078e0210 */
[----:B------:R-:W-:Y:S06]  /*1450*/  @P1 BRA `(.L_x_16) ;  /* 0xfffffffc00181947 */ /* 0x000fec000383ffff */
.L_x_15:
[----:B------:R-:W-:Y:S05]  /*1460*/  BSYNC.RECONVERGENT B1 ;  /* 0x0000000000017941 */ /* 0x000fea0003800200 */
.L_x_14:
        /* <DEDUP_REMOVED lines=9> */
[----:B------:R-:W1:Y:S01]  /*1500*/  LDCU.128 UR4, c[0x0][0x380] ;  /* 0x00007000ff0477ac */ /* 0x000e620008000c00 */
[C---:B------:R-:W-:Y:S01]  /*1510*/  IMAD.SHL.U32 R4, R10.reuse, 0x4, RZ ;  /* 0x000000040a047824 */ /* 0x040fe200078e00ff */
[----:B------:R-:W-:-:S04]  /*1520*/  SHF.L.U64.HI R5, R10, 0x2, R11 ;  /* 0x000000020a057819 */ /* 0x000fc8000001020b */
[C---:B-1----:R-:W-:Y:S02]  /*1530*/  IADD3 R6, P1, PT, -R4.reuse, UR4, RZ ;  /* 0x0000000404067c10 */ /* 0x042fe4000ff3e1ff */
[----:B------:R-:W-:Y:S02]  /*1540*/  IADD3 R7, P2, PT, -R4, UR6, RZ ;  /* 0x0000000604077c10 */ /* 0x000fe4000ff5e1ff */
[C---:B------:R-:W-:Y:S02]  /*1550*/  IADD3.X R13, PT, PT, ~R5.reuse, UR5, RZ, P1, !PT ;  /* 0x00000005050d7c10 */ /* 0x040fe40008ffe5ff */
[----:B------:R-:W-:Y:S02]  /*1560*/  IADD3.X R12, PT, PT, ~R5, UR7, RZ, P2, !PT ;  /* 0x00000007050c7c10 */ /* 0x000fe400097fe5ff */
[----:B------:R-:W-:Y:S02]  /*1570*/  IADD3 R4, P1, PT, R6, 0x18000000, RZ ;  /* 0x1800000006047810 */ /* 0x000fe40007f3e0ff */
[----:B------:R-:W-:-:S03]  /*1580*/  IADD3 R6, P2, PT, R7, 0x18000000, RZ ;  /* 0x1800000007067810 */ /* 0x000fc60007f5e0ff */
[----:B------:R-:W-:Y:S02]  /*1590*/  IMAD.X R5, RZ, RZ, R13, P1 ;  /* 0x000000ffff057224 */ /* 0x000fe400008e060d */
[----:B------:R-:W-:-:S03]  /*15a0*/  IMAD.X R7, RZ, RZ, R12, P2 ;  /* 0x000000ffff077224 */ /* 0x000fc600010e060c */
        /* <DEDUP_REMOVED lines=15> */
[----:B------:R-:W5:Y:S01]  /*16a0*/  LDG.E R26, desc[UR8][R6.64+-0x287c20] ;  /* 0xd783e008061a7981 */ /* 0x000f62000c1e1900 */
[----:B------:R-:W-:-:S05]  /*16b0*/  IADD3 R10, P1, PT, R10, 0x8, RZ ;  /* 0x000000080a0a7810 */ /* 0x000fca0007f3e0ff */
[----:B------:R-:W-:Y:S02]  /*16c0*/  IMAD.X R11, RZ, RZ, R11, P1 ;  /* 0x000000ffff0b7224 */ /* 0x000fe400008e060b */
[----:B--2---:R-:W-:-:S04]  /*16d0*/  IMAD R28, R29, R28, R16 ;  /* 0x0000001c1d1c7224 */ /* 0x004fc800078e0210 */
[----:B---3--:R-:W-:-:S04]  /*16e0*/  IMAD R21, R21, R22, R28 ;  /* 0x0000001615157224 */ /* 0x008fc800078e021c */
[----:B----4-:R-:W-:-:S04]  /*16f0*/  IMAD R19, R19, R20, R21 ;  /* 0x0000001413137224 */ /* 0x010fc800078e0215 */
[----:B-----5:R-:W-:-:S04]  /*1700*/  IMAD R17, R17, R18, R19 ;  /* 0x0000001211117224 */ /* 0x020fc800078e0213 */
[----:B------:R-:W-:-:S04]  /*1710*/  IMAD R14, R14, R15, R17 ;  /* 0x0000000f0e0e7224 */ /* 0x000fc800078e0211 */
[----:B------:R-:W-:-:S04]  /*1720*/  IMAD R13, R13, R24, R14 ;  /* 0x000000180d0d7224 */ /* 0x000fc800078e020e */
[----:B------:R-:W-:-:S04]  /*1730*/  IMAD R12, R12, R25, R13 ;  /* 0x000000190c0c7224 */ /* 0x000fc800078e020d */
[----:B------:R-:W-:-:S07]  /*1740*/  IMAD R16, R23, R26, R12 ;  /* 0x0000001a17107224 */ /* 0x000fce00078e020c */
.L_x_20:
[----:B------:R-:W-:Y:S05]  /*1750*/  BSYNC.RECONVERGENT B2 ;  /* 0x0000000000027941 */ /* 0x000fea0003800200 */
.L_x_19:
[----:B------:R-:W-:Y:S05]  /*1760*/  @!P0 BRA `(.L_x_18) ;  /* 0x0000000000e48947 */ /* 0x000fea0003800000 */
[----:B------:R-:W-:Y:S01]  /*1770*/  ISETP.GE.U32.AND P1, PT, R27, 0x4, PT ;  /* 0x000000041b00780c */ /* 0x000fe20003f26070 */
[----:B------:R-:W-:Y:S01]  /*1780*/  IMAD.MOV.U32 R4, RZ, RZ, RZ ;  /* 0x000000ffff047224 */ /* 0x000fe200078e00ff */
[----:B------:R-:W-:Y:S01]  /*1790*/  LOP3.LUT R8, R8, 0x3, RZ, 0xc0, !PT ;  /* 0x0000000308087812 */ /* 0x000fe200078ec0ff */
[----:B------:R-:W-:Y:S01]  /*17a0*/  BSSY.RECONVERGENT B2, `(.L_x_21) ;  /* 0x000001e000027945 */ /* 0x000fe20003800200 */
[----:B------:R-:W-:Y:S02]  /*17b0*/  ISETP.GE.U32.AND.EX P1, PT, RZ, RZ, PT, P1 ;  /* 0x000000ffff00720c */ /* 0x000fe40003f26110 */
[----:B------:R-:W-:-:S04]  /*17c0*/  ISETP.NE.U32.AND P0, PT, R8, RZ, PT ;  /* 0x000000ff0800720c */ /* 0x000fc80003f05070 */
[----:B------:R-:W-:-:S07]  /*17d0*/  ISETP.NE.AND.EX P0, PT, R4, RZ, PT, P0 ;  /* 0x000000ff0400720c */ /* 0x000fce0003f05300 */
        /* <DEDUP_REMOVED lines=16> */
[----:B0-----:R-:W4:Y:S04]  /*18e0*/  LDG.E R20, desc[UR8][R6.64+-0x287c0c] ;  /* 0xd783f40806147981 */ /* 0x001f28000c1e1900 */
        /* <DEDUP_REMOVED lines=9> */
.L_x_22:
[----:B------:R-:W-:Y:S05]  /*1980*/  BSYNC.RECONVERGENT B2 ;  /* 0x0000000000027941 */ /* 0x000fea0003800200 */
.L_x_21:
[----:B------:R-:W-:Y:S05]  /*1990*/  @!P0 BRA `(.L_x_18) ;  /* 0x0000000000588947 */ /* 0x000fea0003800000 */
[----:B------:R-:W1:Y:S01]  /*19a0*/  LDCU.128 UR4, c[0x0][0x380] ;  /* 0x00007000ff0477ac */ /* 0x000e620008000c00 */
[C---:B------:R-:W-:Y:S02]  /*19b0*/  LEA R12, P0, -R10.reuse, 0x17d783fc, 0x2 ;  /* 0x17d783fc0a0c7811 */ /* 0x040fe400078011ff */
[----:B------:R-:W-:-:S05]  /*19c0*/  SHF.L.U64.HI R13, R10, 0x2, R11 ;  /* 0x000000020a0d7819 */ /* 0x000fca000001020b */
[----:B------:R-:W-:Y:S01]  /*19d0*/  IMAD.X R13, RZ, RZ, ~R13, P0 ;  /* 0x000000ffff0d7224 */ /* 0x000fe200000e0e0d */
[C---:B-1----:R-:W-:Y:S02]  /*19e0*/  IADD3 R6, P1, PT, R12.reuse, UR4, RZ ;  /* 0x000000040c067c10 */ /* 0x042fe4000ff3e0ff */
[----:B------:R-:W-:Y:S02]  /*19f0*/  IADD3 R12, P2, PT, R12, UR6, RZ ;  /* 0x000000060c0c7c10 */ /* 0x000fe4000ff5e0ff */
[C---:B------:R-:W-:Y:S02]  /*1a00*/  IADD3.X R7, PT, PT, R13.reuse, UR5, RZ, P1, !PT ;  /* 0x000000050d077c10 */ /* 0x040fe40008ffe4ff */
[----:B------:R-:W-:-:S09]  /*1a10*/  IADD3.X R13, PT, PT, R13, UR7, RZ, P2, !PT ;  /* 0x000000070d0d7c10 */ /* 0x000fd200097fe4ff */
.L_x_23:
[----:B------:R-:W-:Y:S01]  /*1a20*/  IMAD.MOV.U32 R10, RZ, RZ, R12 ;  /* 0x000000ffff0a7224 */ /* 0x000fe200078e000c */
[----:B------:R1:W2:Y:S01]  /*1a30*/  LDG.E R5, desc[UR8][R6.64] ;  /* 0x0000000806057981 */ /* 0x0002a2000c1e1900 */
[----:B------:R-:W-:-:S05]  /*1a40*/  IMAD.MOV.U32 R11, RZ, RZ, R13 ;  /* 0x000000ffff0b7224 */ /* 0x000fca00078e000d */
[----:B------:R-:W2:Y:S01]  /*1a50*/  LDG.E R10, desc[UR8][R10.64] ;  /* 0x000000080a0a7981 */ /* 0x000ea2000c1e1900 */
[----:B------:R-:W-:-:S04]  /*1a60*/  IADD3 R8, P0, PT, R8, -0x1, RZ ;  /* 0xffffffff08087810 */ /* 0x000fc80007f1e0ff */
[----:B------:R-:W-:Y:S02]  /*1a70*/  IADD3.X R4, PT, PT, R4, -0x1, RZ, P0, !PT ;  /* 0xffffffff04047810 */ /* 0x000fe400007fe4ff */
[----:B------:R-:W-:-:S04]  /*1a80*/  ISETP.NE.U32.AND P0, PT, R8, RZ, PT ;  /* 0x000000ff0800720c */ /* 0x000fc80003f05070 */
[----:B------:R-:W-:Y:S02]  /*1a90*/  ISETP.NE.AND.EX P0, PT, R4, RZ, PT, P0 ;  /* 0x000000ff0400720c */ /* 0x000fe40003f05300 */
[----:B-1----:R-:W-:Y:S02]  /*1aa0*/  IADD3 R6, P1, PT, R6, -0x4, RZ ;  /* 0xfffffffc06067810 */ /* 0x002fe40007f3e0ff */
[----:B------:R-:W-:Y:S02]  /*1ab0*/  IADD3 R12, P2, PT, R12, -0x4, RZ ;  /* 0xfffffffc0c0c7810 */ /* 0x000fe40007f5e0ff */
[----:B------:R-:W-:Y:S02]  /*1ac0*/  IADD3.X R7, PT, PT, R7, -0x1, RZ, P1, !PT ;  /* 0xffffffff07077810 */ /* 0x000fe40000ffe4ff */
[----:B------:R-:W-:Y:S01]  /*1ad0*/  IADD3.X R13, PT, PT, R13, -0x1, RZ, P2, !PT ;  /* 0xffffffff0d0d7810 */ /* 0x000fe200017fe4ff */
[----:B--2---:R-:W-:-:S04]  /*1ae0*/  IMAD R16, R5, R10, R16 ;  /* 0x0000000a05107224 */ /* 0x004fc800078e0210 */
[----:B------:R-:W-:Y:S05]  /*1af0*/  @P0 BRA `(.L_x_23) ;  /* 0xfffffffc00c80947 */ /* 0x000fea000383ffff */
.L_x_18:
[----:B------:R-:W-:Y:S05]  /*1b00*/  BSYNC.RECONVERGENT B1 ;  /* 0x0000000000017941 */ /* 0x000fea0003800200 */
.L_x_17:
[----:B--2---:R1:W-:Y:S02]  /*1b10*/  STS [R3], R16 ;  /* 0x0000001003007388 */ /* 0x0043e40000000800 */
.L_x_13:
[----:B------:R-:W-:Y:S05]  /*1b20*/  BSYNC.RECONVERGENT B0 ;  /* 0x0000000000007941 */ /* 0x000fea0003800200 */
.L_x_12:
[----:B------:R-:W-:Y:S01]  /*1b30*/  BAR.SYNC.DEFER_BLOCKING 0x0 ;  /* 0x0000000000007b1d */ /* 0x000fe20000010000 */
[----:B------:R-:W-:-:S13]  /*1b40*/  ISETP.NE.AND P0, PT, R9, RZ, PT ;  /* 0x000000ff0900720c */ /* 0x000fda0003f05270 */
[----:B------:R-:W-:Y:S05]  /*1b50*/  @P0 EXIT ;  /* 0x000000000000094d */ /* 0x000fea0003800000 */
[C---:B------:R-:W-:Y:S01]  /*1b60*/  ISETP.GE.U32.AND P0, PT, R0.reuse, 0x10, PT ;  /* 0x000000100000780c */ /* 0x040fe20003f06070 */
[----:B01----:R-:W-:Y:S01]  /*1b70*/  IMAD.MOV.U32 R3, RZ, RZ, RZ ;  /* 0x000000ffff037224 */ /* 0x003fe200078e00ff */
[----:B------:R-:W-:Y:S01]  /*1b80*/  LOP3.LUT R23, R0, 0xf, RZ, 0xc0, !PT ;  /* 0x0000000f00177812 */ /* 0x000fe200078ec0ff */
[----:B------:R-:W-:-:S03]  /*1b90*/  IMAD.MOV.U32 R20, RZ, RZ, RZ ;  /* 0x000000ffff147224 */ /* 0x000fc600078e00ff */
[----:B------:R-:W-:-:S07]  /*1ba0*/  ISETP.NE.AND P1, PT, R23, RZ, PT ;  /* 0x000000ff1700720c */ /* 0x000fce0003f25270 */
[----:B------:R-:W-:Y:S06]  /*1bb0*/  @!P0 BRA `(.L_x_24) ;  /* 0x0000000000548947 */ /* 0x000fec0003800000 */
[----:B------:R-:W-:Y:S01]  /*1bc0*/  LOP3.LUT R22, R0, 0xfffffff0, RZ, 0xc0, !PT ;  /* 0xfffffff000167812 */ /* 0x000fe200078ec0ff */
[----:B------:R-:W-:Y:S01]  /*1bd0*/  VIADD R21, R2, 0x20 ;  /* 0x0000002002157836 */ /* 0x000fe20000000000 */
[----:B------:R-:W-:Y:S01]  /*1be0*/  LOP3.LUT R3, R0, 0x7f0, RZ, 0xc0, !PT ;  /* 0x000007f000037812 */ /* 0x000fe200078ec0ff */
[----:B------:R-:W-:Y:S02]  /*1bf0*/  IMAD.MOV.U32 R20, RZ, RZ, RZ ;  /* 0x000000ffff147224 */ /* 0x000fe400078e00ff */
[----:B------:R-:W-:-:S07]  /*1c00*/  IMAD.MOV R22, RZ, RZ, -R22 ;  /* 0x000000ffff167224 */ /* 0x000fce00078e0a16 */
.L_x_25:
[----:B------:R-:W0:Y:S01]  /*1c10*/  LDS.128 R4, [R21+-0x20] ;  /* 0xffffe00015047984 */ /* 0x000e220000000c00 */
[----:B------:R-:W-:-:S03]  /*1c20*/  VIADD R22, R22, 0x10 ;  /* 0x0000001016167836 */ /* 0x000fc60000000000 */
[----:B------:R-:W1:Y:S02]  /*1c30*/  LDS.128 R8, [R21+-0x10] ;  /* 0xfffff00015087984 */ /* 0x000e640000000c00 */
[----:B------:R-:W-:Y:S02]  /*1c40*/  ISETP.NE.AND P0, PT, R22, RZ, PT ;  /* 0x000000ff1600720c */ /* 0x000fe40003f05270 */
[----:B------:R-:W2:Y:S04]  /*1c50*/  LDS.128 R12, [R21] ;  /* 0x00000000150c7984 */ /* 0x000ea80000000c00 */
[----:B------:R3:W4:Y:S02]  /*1c60*/  LDS.128 R16, [R21+0x10] ;  /* 0x0000100015107984 */ /* 0x0007240000000c00 */
[----:B---3--:R-:W-:Y:S01]  /*1c70*/  VIADD R21, R21, 0x40 ;  /* 0x0000004015157836 */ /* 0x008fe20000000000 */
[----:B0-----:R-:W-:-:S04]  /*1c80*/  IADD3 R4, PT, PT, R5, R4, R20 ;  /* 0x0000000405047210 */ /* 0x001fc80007ffe014 */
[----:B------:R-:W-:-:S04]  /*1c90*/  IADD3 R4, PT, PT, R7, R6, R4 ;  /* 0x0000000607047210 */ /* 0x000fc80007ffe004 */
[----:B-1----:R-:W-:-:S04]  /*1ca0*/  IADD3 R4, PT, PT, R9, R8, R4 ;  /* 0x0000000809047210 */ /* 0x002fc80007ffe004 */
[----:B------:R-:W-:-:S04]  /*1cb0*/  IADD3 R4, PT, PT, R11, R10, R4 ;  /* 0x0000000a0b047210 */ /* 0x000fc80007ffe004 */
[----:B--2---:R-:W-:-:S04]  /*1cc0*/  IADD3 R4, PT, PT, R13, R12, R4 ;  /* 0x0000000c0d047210 */ /* 0x004fc80007ffe004 */
[----:B------:R-:W-:-:S04]  /*1cd0*/  IADD3 R4, PT, PT, R15, R14, R4 ;  /* 0x0000000e0f047210 */ /* 0x000fc80007ffe004 */
[----:B----4-:R-:W-:-:S04]  /*1ce0*/  IADD3 R4, PT, PT, R17, R16, R4 ;  /* 0x0000001011047210 */ /* 0x010fc80007ffe004 */
[----:B------:R-:W-:Y:S01]  /*1cf0*/  IADD3 R20, PT, PT, R19, R18, R4 ;  /* 0x0000001213147210 */ /* 0x000fe20007ffe004 */
[----:B------:R-:W-:Y:S06]  /*1d00*/  @P0 BRA `(.L_x_25) ;  /* 0xfffffffc00c00947 */ /* 0x000fec000383ffff */
.L_x_24:
[----:B------:R-:W-:Y:S05]  /*1d10*/  @!P1 BRA `(.L_x_26) ;  /* 0x0000000000789947 */ /* 0x000fea0003800000 */
[----:B------:R-:W-:Y:S02]  /*1d20*/  ISETP.GE.U32.AND P0, PT, R23, 0x8, PT ;  /* 0x000000081700780c */ /* 0x000fe40003f06070 */
[----:B------:R-:W-:-:S04]  /*1d30*/  LOP3.LUT R13, R0, 0x7, RZ, 0xc0, !PT ;  /* 0x00000007000d7812 */ /* 0x000fc800078ec0ff */
[----:B------:R-:W-:-:S07]  /*1d40*/  ISETP.NE.AND P1, PT, R13, RZ, PT ;  /* 0x000000ff0d00720c */ /* 0x000fce0003f25270 */
[----:B------:R-:W-:Y:S06]  /*1d50*/  @!P0 BRA `(.L_x_27) ;  /* 0x0000000000208947 */ /* 0x000fec0003800000 */
[C---:B------:R-:W-:Y:S02]  /*1d60*/  IMAD R12, R3.reuse, 0x4, R2 ;  /* 0x00000004030c7824 */ /* 0x040fe400078e0202 */
[----:B------:R-:W-:-:S03]  /*1d70*/  VIADD R3, R3, 0x8 ;  /* 0x0000000803037836 */ /* 0x000fc60000000000 */
[----:B------:R-:W0:Y:S04]  /*1d80*/  LDS.128 R4, [R12] ;  /* 0x000000000c047984 */ /* 0x000e280000000c00 */
[----:B------:R-:W1:Y:S01]  /*1d90*/  LDS.128 R8, [R12+0x10] ;  /* 0x000010000c087984 */ /* 0x000e620000000c00 */
[----:B0-----:R-:W-:-:S04]  /*1da0*/  IADD3 R4, PT, PT, R5, R4, R20 ;  /* 0x0000000405047210 */ /* 0x001fc80007ffe014 */
[----:B------:R-:W-:-:S04]  /*1db0*/  IADD3 R4, PT, PT, R7, R6, R4 ;  /* 0x0000000607047210 */ /* 0x000fc80007ffe004 */
[----:B-1----:R-:W-:-:S04]  /*1dc0*/  IADD3 R4, PT, PT, R9, R8, R4 ;  /* 0x0000000809047210 */ /* 0x002fc80007ffe004 */
[----:B------:R-:W-:-:S07]  /*1dd0*/  IADD3 R20, PT, PT, R11, R10, R4 ;  /* 0x0000000a0b147210 */ /* 0x000fce0007ffe004 */
.L_x_27:
[----:B------:R-:W-:Y:S05]  /*1de0*/  @!P1 BRA `(.L_x_26) ;  /* 0x0000000000449947 */ /* 0x000fea0003800000 */
[----:B------:R-:W-:Y:S02]  /*1df0*/  ISETP.GE.U32.AND P0, PT, R13, 0x4, PT ;  /* 0x000000040d00780c */ /* 0x000fe40003f06070 */
[----:B------:R-:W-:-:S04]  /*1e00*/  LOP3.LUT R0, R0, 0x3, RZ, 0xc0, !PT ;  /* 0x0000000300007812 */ /* 0x000fc800078ec0ff */
[----:B------:R-:W-:-:S07]  /*1e10*/  ISETP.NE.AND P1, PT, R0, RZ, PT ;  /* 0x000000ff0000720c */ /* 0x000fce0003f25270 */
[C---:B------:R-:W-:Y:S02]  /*1e20*/  @P0 IMAD R4, R3.reuse, 0x4, R2 ;  /* 0x0000000403040824 */ /* 0x040fe400078e0202 */
[----:B------:R-:W-:-:S04]  /*1e30*/  @P0 VIADD R3, R3, 0x4 ;  /* 0x0000000403030836 */ /* 0x000fc80000000000 */
[----:B------:R-:W0:Y:S02]  /*1e40*/  @P0 LDS.128 R4, [R4] ;  /* 0x0000000004040984 */ /* 0x000e240000000c00 */
[----:B0-----:R-:W-:-:S04]  /*1e50*/  @P0 IADD3 R5, PT, PT, R5, R4, R20 ;  /* 0x0000000405050210 */ /* 0x001fc80007ffe014 */
[----:B------:R-:W-:Y:S01]  /*1e60*/  @P0 IADD3 R20, PT, PT, R7, R6, R5 ;  /* 0x0000000607140210 */ /* 0x000fe20007ffe005 */
[----:B------:R-:W-:Y:S06]  /*1e70*/  @!P1 BRA `(.L_x_26) ;  /* 0x0000000000209947 */ /* 0x000fec0003800000 */
[----:B------:R-:W-:Y:S02]  /*1e80*/  IMAD R2, R3, 0x4, R2 ;  /* 0x0000000403027824 */ /* 0x000fe400078e0202 */
[----:B------:R-:W-:-:S07]  /*1e90*/  IMAD.MOV R0, RZ, RZ, -R0 ;  /* 0x000000ffff007224 */ /* 0x000fce00078e0a00 */
.L_x_28:
[----:B------:R0:W1:Y:S01]  /*1ea0*/  LDS R3, [R2] ;  /* 0x0000000002037984 */ /* 0x0000620000000800 */
[----:B------:R-:W-:-:S05]  /*1eb0*/  VIADD R0, R0, 0x1 ;  /* 0x0000000100007836 */ /* 0x000fca0000000000 */
[----:B------:R-:W-:Y:S01]  /*1ec0*/  ISETP.NE.AND P0, PT, R0, RZ, PT ;  /* 0x000000ff0000720c */ /* 0x000fe20003f05270 */
[----:B0-----:R-:W-:Y:S02]  /*1ed0*/  VIADD R2, R2, 0x4 ;  /* 0x0000000402027836 */ /* 0x001fe40000000000 */
[----:B-1----:R-:W-:-:S10]  /*1ee0*/  IMAD.IADD R20, R3, 0x1, R20 ;  /* 0x0000000103147824 */ /* 0x002fd400078e0214 */
[----:B------:R-:W-:Y:S05]  /*1ef0*/  @P0 BRA `(.L_x_28) ;  /* 0xfffffffc00e80947 */ /* 0x000fea000383ffff */
.L_x_26:
[----:B------:R-:W0:Y:S02]  /*1f00*/  LDC.64 R2, c[0x0][0x390] ;  /* 0x0000e400ff027b82 */ /* 0x000e240000000a00 */
[----:B0-----:R-:W-:Y:S01]  /*1f10*/  REDG.E.ADD.STRONG.GPU desc[UR8][R2.64], R20 ;  /* 0x000000140200798e */ /* 0x001fe2000c12e108 */
[----:B------:R-:W-:Y:S05]  /*1f20*/  EXIT ;  /* 0x000000000000794d */ /* 0x000fea0003800000 */
.L_x_29:
[----:B------:R-:W-:-:S00]  /*1f30*/  BRA `(.L_x_29) ;  /* 0xfffffffc00fc7947 */ /* 0x000fc0000383ffff */
[----:B------:R-:W-:-:S00]  /*1f40*/  NOP ;  /* 0x0000000000007918 */ /* 0x000fc00000000000 */
        /* <DEDUP_REMOVED lines=11> */
.L_x_30:


//--------------------- .nv.shared._Z10vector_addPiS_S_ --------------------------
	.section	.nv.shared._Z10vector_addPiS_S_,"aw",@nobits
	.sectionflags	@""
	.align	4
.nv.shared._Z10vector_addPiS_S_:
	.zero		5024


//--------------------- .nv.shared.reserved.0     --------------------------
	.section	.nv.shared.reserved.0,"aw",@nobits
	.weak		__nv_reservedSMEM_offset_0_alias
	.size		__nv_reservedSMEM_offset_0_alias, 0, 64
	.other		__nv_reservedSMEM_offset_0_alias,@"STO_CUDA_RESERVED_SHARED STV_DEFAULT"
__nv_reservedSMEM_offset_0_alias:
	.zero		0
	.zero		64


//--------------------- .nv.constant0._Z10vector_addPiS_S_ --------------------------
	.section	.nv.constant0._Z10vector_addPiS_S_,"a",@progbits
	.sectionflags	@""
	.align	4
.nv.constant0._Z10vector_addPiS_S_:
	.zero		920


//--------------------- SYMBOLS --------------------------

	.type		.nv.reservedSmem.offset0,@object
	.size		.nv.reservedSmem.offset0,0x4
	.type		.nv.reservedSmem.cap,@object
	.size		.nv.reservedSmem.cap,0x4
